	.headerflags	@"EF_CUDA_TEXMODE_UNIFIED EF_CUDA_64BIT_ADDRESS EF_CUDA_SM86 EF_CUDA_VIRTUAL_SM(EF_CUDA_SM86)"
	.elftype	@"ET_EXEC"


//--------------------- .nv.info                  --------------------------
	.section	.nv.info,"",@"SHT_CUDA_INFO"
	.align	4


	//----- nvinfo : EIATTR_REGCOUNT
	.align		4
        /*0000*/ 	.byte	0x04, 0x2f
        /*0002*/ 	.short	(.L_2 - .L_1)
	.align		4
.L_1:
        /*0004*/ 	.word	index@(triton_red_fused__to_copy_add_amax_amin_cat_clamp_mul_reciprocal_7)
        /*0008*/ 	.word	0x00000050


	//----- nvinfo : EIATTR_MIN_STACK_SIZE
	.align		4
.L_2:
        /*000c*/ 	.byte	0x04, 0x12
        /*000e*/ 	.short	(.L_4 - .L_3)
	.align		4
.L_3:
        /*0010*/ 	.word	index@(triton_red_fused__to_copy_add_amax_amin_cat_clamp_mul_reciprocal_7)
        /*0014*/ 	.word	0x00000000


	//----- nvinfo : EIATTR_FRAME_SIZE
	.align		4
.L_4:
        /*0018*/ 	.byte	0x04, 0x11
        /*001a*/ 	.short	(.L_6 - .L_5)
	.align		4
.L_5:
        /*001c*/ 	.word	index@(triton_red_fused__to_copy_add_amax_amin_cat_clamp_mul_reciprocal_7)
        /*0020*/ 	.word	0x00000000


	//----- nvinfo : EIATTR_MIN_STACK_SIZE
	.align		4
.L_6:
        /*0024*/ 	.byte	0x04, 0x12
        /*0026*/ 	.short	(.L_8 - .L_7)
	.align		4
.L_7:
        /*0028*/ 	.word	index@(triton_red_fused__to_copy_add_amax_amin_cat_clamp_mul_reciprocal_7)
        /*002c*/ 	.word	0x00000000
.L_8:


//--------------------- .nv.info.triton_red_fused__to_copy_add_amax_amin_cat_clamp_mul_reciprocal_7 --------------------------
	.section	.nv.info.triton_red_fused__to_copy_add_amax_amin_cat_clamp_mul_reciprocal_7,"",@"SHT_CUDA_INFO"
	.sectionflags	@""
	.align	4


	//----- nvinfo : EIATTR_CUDA_API_VERSION
	.align		4
        /*0000*/ 	.byte	0x04, 0x37
        /*0002*/ 	.short	(.L_10 - .L_9)
.L_9:
        /*0004*/ 	.word	0x0000007c


	//----- nvinfo : EIATTR_SW2861232_WAR
	.align		4
.L_10:
        /*0008*/ 	.byte	0x01, 0x35
	.zero		2


	//----- nvinfo : EIATTR_PARAM_CBANK
	.align		4
        /*000c*/ 	.byte	0x04, 0x0a
        /*000e*/ 	.short	(.L_12 - .L_11)
	.align		4
.L_11:
        /*0010*/ 	.word	index@(.nv.constant0.triton_red_fused__to_copy_add_amax_amin_cat_clamp_mul_reciprocal_7)
        /*0014*/ 	.short	0x0160
        /*0016*/ 	.short	0x0038


	//----- nvinfo : EIATTR_CBANK_PARAM_SIZE
	.align		4
.L_12:
        /*0018*/ 	.byte	0x03, 0x19
        /*001a*/ 	.short	0x0038


	//----- nvinfo : EIATTR_KPARAM_INFO
	.align		4
        /*001c*/ 	.byte	0x04, 0x17
        /*001e*/ 	.short	(.L_14 - .L_13)
.L_13:
        /*0020*/ 	.word	0x00000000
        /*0024*/ 	.short	0x0007
        /*0026*/ 	.short	0x0030
        /*0028*/ 	.byte	0x00, 0xf4, 0x21, 0x00


	//----- nvinfo : EIATTR_KPARAM_INFO
	.align		4
.L_14:
        /*002c*/ 	.byte	0x04, 0x17
        /*002e*/ 	.short	(.L_16 - .L_15)
.L_15:
        /*0030*/ 	.word	0x00000000
        /*0034*/ 	.short	0x0006
        /*0036*/ 	.short	0x002c
        /*0038*/ 	.byte	0x00, 0xf0, 0x11, 0x00


	//----- nvinfo : EIATTR_KPARAM_INFO
	.align		4
.L_16:
        /*003c*/ 	.byte	0x04, 0x17
        /*003e*/ 	.short	(.L_18 - .L_17)
.L_17:
        /*0040*/ 	.word	0x00000000
        /*0044*/ 	.short	0x0005
        /*0046*/ 	.short	0x0028
        /*0048*/ 	.byte	0x00, 0xf0, 0x11, 0x00


	//----- nvinfo : EIATTR_KPARAM_INFO
	.align		4
.L_18:
        /*004c*/ 	.byte	0x04, 0x17
        /*004e*/ 	.short	(.L_20 - .L_19)
.L_19:
        /*0050*/ 	.word	0x00000000
        /*0054*/ 	.short	0x0004
        /*0056*/ 	.short	0x0020
        /*0058*/ 	.byte	0x00, 0xf4, 0x21, 0x00


	//----- nvinfo : EIATTR_KPARAM_INFO
	.align		4
.L_20:
        /*005c*/ 	.byte	0x04, 0x17
        /*005e*/ 	.short	(.L_22 - .L_21)
.L_21:
        /*0060*/ 	.word	0x00000000
        /*0064*/ 	.short	0x0003
        /*0066*/ 	.short	0x0018
        /*0068*/ 	.byte	0x00, 0xf4, 0x21, 0x00


	//----- nvinfo : EIATTR_KPARAM_INFO
	.align		4
.L_22:
        /*006c*/ 	.byte	0x04, 0x17
        /*006e*/ 	.short	(.L_24 - .L_23)
.L_23:
        /*0070*/ 	.word	0x00000000
        /*0074*/ 	.short	0x0002
        /*0076*/ 	.short	0x0010
        /*0078*/ 	.byte	0x00, 0xf4, 0x21, 0x00


	//----- nvinfo : EIATTR_KPARAM_INFO
	.align		4
.L_24:
        /*007c*/ 	.byte	0x04, 0x17
        /*007e*/ 	.short	(.L_26 - .L_25)
.L_25:
        /*0080*/ 	.word	0x00000000
        /*0084*/ 	.short	0x0001
        /*0086*/ 	.short	0x0008
        /*0088*/ 	.byte	0x00, 0xf4, 0x21, 0x00


	//----- nvinfo : EIATTR_KPARAM_INFO
	.align		4
.L_26:
        /*008c*/ 	.byte	0x04, 0x17
        /*008e*/ 	.short	(.L_28 - .L_27)
.L_27:
        /*0090*/ 	.word	0x00000000
        /*0094*/ 	.short	0x0000
        /*0096*/ 	.short	0x0000
        /*0098*/ 	.byte	0x00, 0xf4, 0x21, 0x00


	//----- nvinfo : EIATTR_MAXREG_COUNT
	.align		4
.L_28:
        /*009c*/ 	.byte	0x03, 0x1b
        /*009e*/ 	.short	0x00ff


	//----- nvinfo : EIATTR_COOP_GROUP_MASK_REGIDS
	.align		4
        /*00a0*/ 	.byte	0x04, 0x29
        /*00a2*/ 	.short	(.L_30 - .L_29)


	//   ....[0]....
.L_29:
        /*00a4*/ 	.word	0xffffffff


	//   ....[1]....
        /*00a8*/ 	.word	0xffffffff


	//   ....[2]....
        /*00ac*/ 	.word	0xffffffff


	//   ....[3]....
        /*00b0*/ 	.word	0xffffffff


	//   ....[4]....
        /*00b4*/ 	.word	0xffffffff


	//   ....[5]....
        /*00b8*/ 	.word	0xffffffff


	//   ....[6]....
        /*00bc*/ 	.word	0xffffffff


	//   ....[7]....
        /*00c0*/ 	.word	0xffffffff


	//   ....[8]....
        /*00c4*/ 	.word	0xffffffff


	//   ....[9]....
        /*00c8*/ 	.word	0xffffffff


	//   ....[10]....
        /*00cc*/ 	.word	0xffffffff


	//   ....[11]....
        /*00d0*/ 	.word	0xffffffff


	//   ....[12]....
        /*00d4*/ 	.word	0xffffffff


	//   ....[13]....
        /*00d8*/ 	.word	0xffffffff


	//   ....[14]....
        /*00dc*/ 	.word	0xffffffff


	//   ....[15]....
        /*00e0*/ 	.word	0xffffffff


	//----- nvinfo : EIATTR_COOP_GROUP_INSTR_OFFSETS
	.align		4
.L_30:
        /*00e4*/ 	.byte	0x04, 0x28
        /*00e6*/ 	.short	(.L_32 - .L_31)


	//   ....[0]....
.L_31:
        /*00e8*/ 	.word	0x00003280


	//   ....[1]....
        /*00ec*/ 	.word	0x00003320


	//   ....[2]....
        /*00f0*/ 	.word	0x000033c0


	//   ....[3]....
        /*00f4*/ 	.word	0x00003490


	//   ....[4]....
        /*00f8*/ 	.word	0x00003540


	//   ....[5]....
        /*00fc*/ 	.word	0x00003580


	//   ....[6]....
        /*0100*/ 	.word	0x000035f0


	//   ....[7]....
        /*0104*/ 	.word	0x00003660


	//   ....[8]....
        /*0108*/ 	.word	0x00003680


	//   ....[9]....
        /*010c*/ 	.word	0x00003700


	//   ....[10]....
        /*0110*/ 	.word	0x00003720


	//   ....[11]....
        /*0114*/ 	.word	0x00003780


	//   ....[12]....
        /*0118*/ 	.word	0x000037b0


	//   ....[13]....
        /*011c*/ 	.word	0x00003880


	//   ....[14]....
        /*0120*/ 	.word	0x000038e0


	//   ....[15]....
        /*0124*/ 	.word	0x00003920


	//----- nvinfo : EIATTR_EXIT_INSTR_OFFSETS
	.align		4
.L_32:
        /*0128*/ 	.byte	0x04, 0x1c
        /*012a*/ 	.short	(.L_34 - .L_33)


	//   ....[0]....
.L_33:
        /*012c*/ 	.word	0x000067f0


	//----- nvinfo : EIATTR_REQNTID
	.align		4
.L_34:
        /*0130*/ 	.byte	0x04, 0x10
        /*0132*/ 	.short	(.L_36 - .L_35)
.L_35:
        /*0134*/ 	.word	0x00000100
        /*0138*/ 	.word	0x00000001
        /*013c*/ 	.word	0x00000001


	//----- nvinfo : EIATTR_CRS_STACK_SIZE
	.align		4
.L_36:
        /*0140*/ 	.byte	0x04, 0x1e
        /*0142*/ 	.short	(.L_38 - .L_37)
.L_37:
        /*0144*/ 	.word	0x00000000
.L_38:


//--------------------- .nv.callgraph             --------------------------
	.section	.nv.callgraph,"",@"SHT_CUDA_CALLGRAPH"
	.align	4
	.sectionentsize	8
	.align		4
        /*0000*/ 	.word	0x00000000
	.align		4
        /*0004*/ 	.word	0xffffffff
	.align		4
        /*0008*/ 	.word	0x00000000
	.align		4
        /*000c*/ 	.word	0xfffffffe
	.align		4
        /*0010*/ 	.word	0x00000000
	.align		4
        /*0014*/ 	.word	0xfffffffd
	.align		4
        /*0018*/ 	.word	0x00000000
	.align		4
        /*001c*/ 	.word	0xfffffffc


//--------------------- .nv.rel.action            --------------------------
	.section	.nv.rel.action,"",@"SHT_CUDA_RELOCINFO"
	.align	8
	.sectionentsize	8
        /*0000*/ 	.byte	0x73, 0x00, 0x00, 0x00, 0x00, 0x00, 0x00, 0x00, 0x00, 0x00, 0x00, 0x11, 0x25, 0x00, 0x05, 0x36


//--------------------- .nv.constant4             --------------------------
	.section	.nv.constant4,"a",@progbits
	.align	8
	.align		8
.nv.constant4:
        /*0000*/ 	.dword	_$_str


//--------------------- .nv.constant0.triton_red_fused__to_copy_add_amax_amin_cat_clamp_mul_reciprocal_7 --------------------------
	.section	.nv.constant0.triton_red_fused__to_copy_add_amax_amin_cat_clamp_mul_reciprocal_7,"a",@progbits
	.sectionflags	@""
	.align	4
.nv.constant0.triton_red_fused__to_copy_add_amax_amin_cat_clamp_mul_reciprocal_7:
	.zero		408


//--------------------- .text.triton_red_fused__to_copy_add_amax_amin_cat_clamp_mul_reciprocal_7 --------------------------
	.section	.text.triton_red_fused__to_copy_add_amax_amin_cat_clamp_mul_reciprocal_7,"ax",@progbits
	.sectionflags	@"SHF_BARRIERS=1"
	.sectioninfo	@"SHI_REGISTERS=80"
	.align	128
        .global         triton_red_fused__to_copy_add_amax_amin_cat_clamp_mul_reciprocal_7
        .type           triton_red_fused__to_copy_add_amax_amin_cat_clamp_mul_reciprocal_7,@function
        .size           triton_red_fused__to_copy_add_amax_amin_cat_clamp_mul_reciprocal_7,(.L_x_94 - triton_red_fused__to_copy_add_amax_amin_cat_clamp_mul_reciprocal_7)
        .other          triton_red_fused__to_copy_add_amax_amin_cat_clamp_mul_reciprocal_7,@"STO_CUDA_ENTRY STV_DEFAULT"
triton_red_fused__to_copy_add_amax_amin_cat_clamp_mul_reciprocal_7:
.text.triton_red_fused__to_copy_add_amax_amin_cat_clamp_mul_reciprocal_7:
[----:B------:R-:W-:Y:S02]  /*0000*/  IMAD.MOV.U32 R1, RZ, RZ, c[0x0][0x28] ;  /* 0x00000a00ff017624 */ /* 0x000fe400078e00ff */
[----:B------:R-:W0:Y:S01]  /*0010*/  S2R R0, SR_TID.X ;  /* 0x0000000000007919 */ /* 0x000e220000002100 */
[----:B------:R-:W-:Y:S01]  /*0020*/  IMAD.MOV.U32 R49, RZ, RZ, 0x7f800000 ;  /* 0x7f800000ff317424 */ /* 0x000fe200078e00ff */
[----:B------:R-:W-:Y:S01]  /*0030*/  MOV R68, 0xff800000 ;  /* 0xff80000000447802 */ /* 0x000fe20000000f00 */
[----:B------:R-:W-:Y:S01]  /*0040*/  IMAD.MOV.U32 R36, RZ, RZ, -0x1000 ;  /* 0xfffff000ff247424 */ /* 0x000fe200078e00ff */
[----:B------:R-:W1:Y:S01]  /*0050*/  S2R R2, SR_CTAID.X ;  /* 0x0000000000027919 */ /* 0x000e620000002500 */
[----:B------:R-:W-:Y:S01]  /*0060*/  IMAD.MOV.U32 R35, RZ, RZ, -0x1 ;  /* 0xffffffffff237424 */ /* 0x000fe200078e00ff */
[----:B------:R-:W-:Y:S01]  /*0070*/  MOV R59, 0xff800000 ;  /* 0xff800000003b7802 */ /* 0x000fe20000000f00 */
        /* <DEDUP_REMOVED lines=17> */
[----:B0-----:R-:W-:Y:S01]  /*0190*/  SHF.L.U32 R34, R0, 0x4, RZ ;  /* 0x0000000400227819 */ /* 0x001fe200000006ff */
[----:B------:R-:W-:Y:S01]  /*01a0*/  IMAD.MOV.U32 R52, RZ, RZ, -0x800000 ;  /* 0xff800000ff347424 */ /* 0x000fe200078e00ff */
[----:B------:R-:W-:Y:S01]  /*01b0*/  MOV R0, 0x7f800000 ;  /* 0x7f80000000007802 */ /* 0x000fe20000000f00 */
[----:B------:R-:W-:Y:S01]  /*01c0*/  IMAD.MOV.U32 R51, RZ, RZ, 0x7f800000 ;  /* 0x7f800000ff337424 */ /* 0x000fe200078e00ff */
[----:B------:R-:W-:Y:S01]  /*01d0*/  LOP3.LUT R34, R34, 0xff0, RZ, 0xc0, !PT ;  /* 0x00000ff022227812 */ /* 0x000fe200078ec0ff */
[----:B------:R-:W-:Y:S01]  /*01e0*/  IMAD.MOV.U32 R47, RZ, RZ, 0x7f800000 ;  /* 0x7f800000ff2f7424 */ /* 0x000fe200078e00ff */
[C---:B-1----:R-:W-:Y:S01]  /*01f0*/  ISETP.GE.AND P2, PT, R2.reuse, 0x1010, PT ;  /* 0x000010100200780c */ /* 0x042fe20003f46270 */
[----:B------:R-:W-:Y:S01]  /*0200*/  IMAD.MOV.U32 R46, RZ, RZ, 0x7f800000 ;  /* 0x7f800000ff2e7424 */ /* 0x000fe200078e00ff */
[----:B------:R-:W-:Y:S01]  /*0210*/  ULDC.64 UR4, c[0x0][0x118] ;  /* 0x0000460000047ab9 */ /* 0x000fe20000000a00 */
[----:B------:R-:W-:-:S02]  /*0220*/  IMAD R3, R2, 0x3000, R34 ;  /* 0x0000300002037824 */ /* 0x000fc400078e0222 */
[----:B------:R-:W-:Y:S02]  /*0230*/  IMAD.MOV.U32 R45, RZ, RZ, 0x7f800000 ;  /* 0x7f800000ff2d7424 */ /* 0x000fe400078e00ff */
[----:B------:R-:W-:Y:S02]  /*0240*/  IMAD.MOV.U32 R43, RZ, RZ, 0x7f800000 ;  /* 0x7f800000ff2b7424 */ /* 0x000fe400078e00ff */
[----:B------:R-:W-:Y:S02]  /*0250*/  IMAD.MOV.U32 R42, RZ, RZ, 0x7f800000 ;  /* 0x7f800000ff2a7424 */ /* 0x000fe400078e00ff */
[----:B------:R-:W-:Y:S02]  /*0260*/  IMAD.MOV.U32 R41, RZ, RZ, 0x7f800000 ;  /* 0x7f800000ff297424 */ /* 0x000fe400078e00ff */
[----:B------:R-:W-:Y:S02]  /*0270*/  IMAD.MOV.U32 R40, RZ, RZ, 0x7f800000 ;  /* 0x7f800000ff287424 */ /* 0x000fe400078e00ff */
[----:B------:R-:W-:-:S02]  /*0280*/  IMAD.MOV.U32 R38, RZ, RZ, 0x7f800000 ;  /* 0x7f800000ff267424 */ /* 0x000fc400078e00ff */
[----:B------:R-:W-:Y:S02]  /*0290*/  IMAD.MOV.U32 R37, RZ, RZ, 0x7f800000 ;  /* 0x7f800000ff257424 */ /* 0x000fe400078e00ff */
[----:B------:R-:W-:-:S06]  /*02a0*/  IMAD R2, R2, 0xc00, R34 ;  /* 0x00000c0002027824 */ /* 0x000fcc00078e0222 */
.L_x_46:
[----:B------:R-:W0:Y:S01]  /*02b0*/  S2R R2, SR_CTAID.X ;  /* 0x0000000000027919 */ /* 0x000e220000002500 */
[----:B------:R-:W-:Y:S01]  /*02c0*/  IADD3 R8, P1, P3, R34, 0x1000, R36 ;  /* 0x0000100022087810 */ /* 0x000fe20007b3e024 */
[----:B------:R-:W-:Y:S01]  /*02d0*/  IMAD.MOV.U32 R32, RZ, RZ, 0x4 ;  /* 0x00000004ff207424 */ /* 0x000fe200078e00ff */
[----:B------:R-:W-:Y:S01]  /*02e0*/  CS2R R4, SRZ ;  /* 0x0000000000047805 */ /* 0x000fe2000001ff00 */
[----:B------:R-:W-:Y:S01]  /*02f0*/  CS2R R6, SRZ ;  /* 0x0000000000067805 */ /* 0x000fe2000001ff00 */
[C---:B------:R-:W-:Y:S02]  /*0300*/  ISETP.LT.U32.AND P0, PT, R8.reuse, 0x3c00, PT ;  /* 0x00003c000800780c */ /* 0x040fe40003f01070 */
[----:B------:R-:W-:Y:S02]  /*0310*/  IADD3.X R12, RZ, RZ, R35, P1, P3 ;  /* 0x000000ffff0c7210 */ /* 0x000fe40000fe6423 */
[----:B------:R-:W-:-:S02]  /*0320*/  ISETP.GT.U32.AND P1, PT, R8, 0xbff, PT ;  /* 0x00000bff0800780c */ /* 0x000fc40003f24070 */
[----:B------:R-:W-:-:S04]  /*0330*/  ISETP.LT.U32.AND.EX P0, PT, R12, RZ, !P2, P0 ;  /* 0x000000ff0c00720c */ /* 0x000fc80005701100 */
[----:B------:R-:W-:Y:S01]  /*0340*/  ISETP.GT.U32.AND.EX P3, PT, R12, RZ, P0, P1 ;  /* 0x000000ff0c00720c */ /* 0x000fe20000764110 */
[----:B0-----:R-:W-:-:S04]  /*0350*/  IMAD R2, R2, 0x3000, R34 ;  /* 0x0000300002027824 */ /* 0x001fc800078e0222 */
[----:B------:R-:W-:-:S05]  /*0360*/  IMAD.IADD R33, R2, 0x1, R36 ;  /* 0x0000000102217824 */ /* 0x000fca00078e0224 */
[----:B------:R-:W-:-:S05]  /*0370*/  IADD3 R3, R33, 0x400, RZ ;  /* 0x0000040021037810 */ /* 0x000fca0007ffe0ff */
[----:B------:R-:W-:-:S05]  /*0380*/  IMAD.WIDE R2, R3, R32, c[0x0][0x168] ;  /* 0x00005a0003027625 */ /* 0x000fca00078e0220 */
[----:B------:R0:W2:Y:S01]  /*0390*/  @P3 LDG.E.EL.128 R4, [R2.64] ;  /* 0x0000000402043981 */ /* 0x0000a2000c2e1d00 */
[----:B------:R-:W-:Y:S01]  /*03a0*/  IADD3 R13, R33, 0x404, RZ ;  /* 0x00000404210d7810 */ /* 0x000fe20007ffe0ff */
[----:B------:R-:W-:Y:S01]  /*03b0*/  CS2R R10, SRZ ;  /* 0x00000000000a7805 */ /* 0x000fe2000001ff00 */
[----:B------:R-:W-:Y:S01]  /*03c0*/  ISETP.GE.U32.AND P1, PT, R8, 0xc00, PT ;  /* 0x00000c000800780c */ /* 0x000fe20003f26070 */
[----:B------:R-:W1:Y:S01]  /*03d0*/  S2R R14, SR_CTAID.X ;  /* 0x00000000000e7919 */ /* 0x000e620000002500 */
[----:B------:R-:W-:Y:S02]  /*03e0*/  CS2R R8, SRZ ;  /* 0x0000000000087805 */ /* 0x000fe4000001ff00 */
[----:B------:R-:W-:Y:S01]  /*03f0*/  ISETP.GE.U32.AND.EX P1, PT, R12, RZ, PT, P1 ;  /* 0x000000ff0c00720c */ /* 0x000fe20003f26110 */
[----:B0-----:R-:W-:-:S05]  /*0400*/  IMAD.WIDE R2, R13, R32, c[0x0][0x168] ;  /* 0x00005a000d027625 */ /* 0x001fca00078e0220 */
[----:B------:R0:W3:Y:S04]  /*0410*/  @P3 LDG.E.EL.128 R8, [R2.64] ;  /* 0x0000000402083981 */ /* 0x0000e8000c2e1d00 */
[----:B------:R-:W4:Y:S01]  /*0420*/  S2R R25, SR_CTAID.X ;  /* 0x0000000000197919 */ /* 0x000f220000002500 */
[----:B-1----:R-:W-:-:S05]  /*0430*/  IMAD R14, R14, 0xc00, R34 ;  /* 0x00000c000e0e7824 */ /* 0x002fca00078e0222 */
[----:B------:R-:W-:Y:S01]  /*0440*/  IADD3 R28, R14, R36, RZ ;  /* 0x000000240e1c7210 */ /* 0x000fe20007ffe0ff */
[----:B------:R-:W-:-:S03]  /*0450*/  IMAD.MOV.U32 R29, RZ, RZ, 0x2 ;  /* 0x00000002ff1d7424 */ /* 0x000fc600078e00ff */
[C---:B0-----:R-:W-:Y:S02]  /*0460*/  IADD3 R2, R28.reuse, 0x1000, RZ ;  /* 0x000010001c027810 */ /* 0x041fe40007ffe0ff */
[----:B------:R-:W-:Y:S02]  /*0470*/  IADD3 R28, R28, 0x1008, RZ ;  /* 0x000010081c1c7810 */ /* 0x000fe40007ffe0ff */
[----:B----4-:R-:W-:Y:S01]  /*0480*/  ISETP.LT.AND P4, PT, R25, 0x1010, !P1 ;  /* 0x000010101900780c */ /* 0x010fe20004f81270 */
[----:B------:R-:W-:Y:S01]  /*0490*/  CS2R R12, SRZ ;  /* 0x00000000000c7805 */ /* 0x000fe2000001ff00 */
[----:B------:R-:W-:Y:S01]  /*04a0*/  CS2R R14, SRZ ;  /* 0x00000000000e7805 */ /* 0x000fe2000001ff00 */
[----:B------:R-:W-:Y:S01]  /*04b0*/  CS2R R16, SRZ ;  /* 0x0000000000107805 */ /* 0x000fe2000001ff00 */
[----:B------:R-:W-:Y:S01]  /*04c0*/  CS2R R18, SRZ ;  /* 0x0000000000127805 */ /* 0x000fe2000001ff00 */
[----:B------:R-:W-:-:S04]  /*04d0*/  IMAD.WIDE R2, R2, R29, c[0x0][0x160] ;  /* 0x0000580002027625 */ /* 0x000fc800078e021d */
[----:B------:R-:W-:-:S04]  /*04e0*/  IMAD.WIDE R28, R28, R29, c[0x0][0x160] ;  /* 0x000058001c1c7625 */ /* 0x000fc800078e021d */
[----:B------:R0:W5:Y:S04]  /*04f0*/  @P4 LDG.E.EL.128 R12, [R2.64] ;  /* 0x00000004020c4981 */ /* 0x000168000c2e1d00 */
[----:B------:R1:W5:Y:S01]  /*0500*/  @P4 LDG.E.EL.128 R16, [R28.64] ;  /* 0x000000041c104981 */ /* 0x000362000c2e1d00 */
[C---:B------:R-:W-:Y:S02]  /*0510*/  IADD3 R31, R33.reuse, 0x408, RZ ;  /* 0x00000408211f7810 */ /* 0x040fe40007ffe0ff */
[----:B------:R-:W-:Y:S01]  /*0520*/  IADD3 R33, R33, 0x40c, RZ ;  /* 0x0000040c21217810 */ /* 0x000fe20007ffe0ff */
[----:B------:R-:W-:Y:S01]  /*0530*/  CS2R R20, SRZ ;  /* 0x0000000000147805 */ /* 0x000fe2000001ff00 */
[----:B------:R-:W-:Y:S01]  /*0540*/  CS2R R22, SRZ ;  /* 0x0000000000167805 */ /* 0x000fe2000001ff00 */
[----:B------:R-:W-:Y:S01]  /*0550*/  CS2R R24, SRZ ;  /* 0x0000000000187805 */ /* 0x000fe2000001ff00 */
[----:B------:R-:W-:Y:S01]  /*0560*/  CS2R R26, SRZ ;  /* 0x00000000001a7805 */ /* 0x000fe2000001ff00 */
[----:B------:R-:W-:-:S04]  /*0570*/  IMAD.WIDE R30, R31, R32, c[0x0][0x168] ;  /* 0x00005a001f1e7625 */ /* 0x000fc800078e0220 */
[----:B------:R-:W-:Y:S01]  /*0580*/  IMAD.WIDE R32, R33, R32, c[0x0][0x168] ;  /* 0x00005a0021207625 */ /* 0x000fe200078e0220 */
[----:B------:R4:W5:Y:S04]  /*0590*/  @P3 LDG.E.EL.128 R20, [R30.64] ;  /* 0x000000041e143981 */ /* 0x000968000c2e1d00 */
[----:B------:R0:W5:Y:S01]  /*05a0*/  @P3 LDG.E.EL.128 R24, [R32.64] ;  /* 0x0000000420183981 */ /* 0x000162000c2e1d00 */
[----:B----4-:R-:W-:Y:S01]  /*05b0*/  MOV R31, R66 ;  /* 0x00000042001f7202 */ /* 0x010fe20000000f00 */
[----:B------:R-:W-:Y:S01]  /*05c0*/  BSSY B0, `(.L_x_0) ;  /* 0x000003d000007945 */ /* 0x000fe20003800000 */
[----:B0-----:R-:W-:Y:S02]  /*05d0*/  IMAD.MOV.U32 R33, RZ, RZ, R68 ;  /* 0x000000ffff217224 */ /* 0x001fe400078e0044 */
[----:B------:R-:W-:Y:S01]  /*05e0*/  IMAD.MOV.U32 R32, RZ, RZ, R67 ;  /* 0x000000ffff207224 */ /* 0x000fe200078e0043 */
[----:B--2---:R-:W-:-:S04]  /*05f0*/  FMUL R69, R4, R4 ;  /* 0x0000000404457220 */ /* 0x004fc80000400000 */
[----:B------:R-:W-:-:S04]  /*0600*/  FMUL R69, R69, R4 ;  /* 0x0000000445457220 */ /* 0x000fc80000400000 */
[----:B------:R-:W-:-:S04]  /*0610*/  FFMA R69, R69, 0.044714998453855514526, R4 ;  /* 0x3d37271345457823 */ /* 0x000fc80000000004 */
[----:B------:R-:W-:-:S04]  /*0620*/  FMUL R69, R69, 0.79788458347320556641 ;  /* 0x3f4c422a45457820 */ /* 0x000fc80000400000 */
[----:B------:R-:W-:-:S05]  /*0630*/  FADD.FTZ R70, |R69|, -RZ ;  /* 0x800000ff45467221 */ /* 0x000fca0000010200 */
[----:B------:R-:W-:-:S13]  /*0640*/  FSETP.GE.AND P4, PT, R70, 0.60000002384185791016, PT ;  /* 0x3f19999a4600780b */ /* 0x000fda0003f86000 */
[----:B------:R-:W-:Y:S01]  /*0650*/  @P4 FMUL R60, R70, 2.8853900432586669922 ;  /* 0x4038aa3b463c4820 */ /* 0x000fe20000400000 */
[----:B------:R-:W-:-:S05]  /*0660*/  @!P4 IMAD.MOV.U32 R2, RZ, RZ, 0x3c80f082 ;  /* 0x3c80f082ff02c424 */ /* 0x000fca00078e00ff */
[----:B------:R-:W1:Y:S01]  /*0670*/  @P4 MUFU.EX2 R60, R60 ;  /* 0x0000003c003c4308 */ /* 0x000e620000000800 */
[----:B------:R-:W-:-:S04]  /*0680*/  @!P4 FMUL R3, R69, R69 ;  /* 0x000000454503c220 */ /* 0x000fc80000400000 */
[----:B------:R-:W-:-:S04]  /*0690*/  @!P4 FFMA.FTZ R2, R3, R2, -0.052303962409496307373 ;  /* 0xbd563cae0302c423 */ /* 0x000fc80000010002 */
[----:B------:R-:W-:-:S04]  /*06a0*/  @!P4 FFMA.FTZ R2, R3, R2, 0.1331529766321182251 ;  /* 0x3e0859410302c423 */ /* 0x000fc80000010002 */
[----:B------:R-:W-:Y:S01]  /*06b0*/  @!P4 FFMA.FTZ R2, R3, R2, -0.33332768082618713379 ;  /* 0xbeaaa9ed0302c423 */ /* 0x000fe20000010002 */
[----:B-1----:R-:W-:-:S03]  /*06c0*/  @P4 FADD R28, R60, 1 ;  /* 0x3f8000003c1c4421 */ /* 0x002fc60000000000 */
[----:B------:R-:W-:Y:S01]  /*06d0*/  @!P4 FFMA.FTZ R2, R3, R2, RZ ;  /* 0x000000020302c223 */ /* 0x000fe200000100ff */
[----:B------:R-:W-:Y:S01]  /*06e0*/  MOV R3, R62 ;  /* 0x0000003e00037202 */ /* 0x000fe20000000f00 */
[-C--:B------:R-:W-:Y:S01]  /*06f0*/  FMUL R62, R5, R5.reuse ;  /* 0x00000005053e7220 */ /* 0x080fe20000400000 */
[----:B------:R-:W0:Y:S03]  /*0700*/  @P4 MUFU.RCP R28, R28 ;  /* 0x0000001c001c4308 */ /* 0x000e260000001000 */
[----:B------:R-:W-:Y:S01]  /*0710*/  FMUL R62, R62, R5 ;  /* 0x000000053e3e7220 */ /* 0x000fe20000400000 */
[----:B------:R-:W-:-:S03]  /*0720*/  @P4 MOV R29, 0x3f800000 ;  /* 0x3f800000001d4802 */ /* 0x000fc60000000f00 */
[----:B------:R-:W-:-:S04]  /*0730*/  FFMA R62, R62, 0.044714998453855514526, R5 ;  /* 0x3d3727133e3e7823 */ /* 0x000fc80000000005 */
[----:B------:R-:W-:Y:S01]  /*0740*/  FMUL R72, R62, 0.79788458347320556641 ;  /* 0x3f4c422a3e487820 */ /* 0x000fe20000400000 */
[----:B------:R-:W-:-:S03]  /*0750*/  @P4 FSETP.GE.AND P3, PT, R70, 9.010913848876953125, PT ;  /* 0x41102cb44600480b */ /* 0x000fc60003f66000 */
[----:B------:R-:W-:Y:S01]  /*0760*/  FADD.FTZ R66, |R72|, -RZ ;  /* 0x800000ff48427221 */ /* 0x000fe20000010200 */
[----:B0-----:R-:W-:-:S05]  /*0770*/  @P4 FFMA.FTZ R29, R28, -2, R29 ;  /* 0xc00000001c1d4823 */ /* 0x001fca000001001d */
[----:B------:R-:W-:Y:S02]  /*0780*/  @P4 FSEL R30, R29, 1, !P3 ;  /* 0x3f8000001d1e4808 */ /* 0x000fe40005800000 */
[----:B------:R-:W-:Y:S01]  /*0790*/  FSETP.GE.AND P3, PT, R66, 0.60000002384185791016, PT ;  /* 0x3f19999a4200780b */ /* 0x000fe20003f66000 */
[----:B------:R-:W-:Y:S01]  /*07a0*/  IMAD.MOV.U32 R28, RZ, RZ, R63 ;  /* 0x000000ffff1c7224 */ /* 0x000fe200078e003f */
[-C--:B------:R-:W-:Y:S01]  /*07b0*/  FMUL R63, R6, R6.reuse ;  /* 0x00000006063f7220 */ /* 0x080fe20000400000 */
[----:B------:R-:W-:Y:S01]  /*07c0*/  @P4 LOP3.LUT R60, R30, 0x80000000, R69, 0xf8, !PT ;  /* 0x800000001e3c4812 */ /* 0x000fe200078ef845 */
[----:B------:R-:W-:Y:S01]  /*07d0*/  IMAD.MOV.U32 R30, RZ, RZ, R65 ;  /* 0x000000ffff1e7224 */ /* 0x000fe200078e0041 */
[-C--:B------:R-:W-:Y:S01]  /*07e0*/  FMUL R62, R7, R7.reuse ;  /* 0x00000007073e7220 */ /* 0x080fe20000400000 */
[----:B------:R-:W-:Y:S01]  /*07f0*/  FMUL R65, R63, R6 ;  /* 0x000000063f417220 */ /* 0x000fe20000400000 */
[----:B------:R-:W-:Y:S01]  /*0800*/  @!P4 FFMA.FTZ R60, R69, R2, R69 ;  /* 0x00000002453cc223 */ /* 0x000fe20000010045 */
[----:B------:R-:W-:Y:S01]  /*0810*/  MOV R29, R64 ;  /* 0x00000040001d7202 */ /* 0x000fe20000000f00 */
[----:B------:R-:W-:Y:S01]  /*0820*/  IMAD.MOV.U32 R2, RZ, RZ, R61 ;  /* 0x000000ffff027224 */ /* 0x000fe200078e003d */
[----:B------:R-:W-:Y:S01]  /*0830*/  MOV R61, R0 ;  /* 0x00000000003d7202 */ /* 0x000fe20000000f00 */
[----:B---3--:R-:W-:Y:S01]  /*0840*/  FMUL R63, R8, R8 ;  /* 0x00000008083f7220 */ /* 0x008fe20000400000 */
[----:B------:R-:W-:Y:S01]  /*0850*/  FMUL R62, R62, R7 ;  /* 0x000000073e3e7220 */ /* 0x000fe20000400000 */
[----:B------:R-:W-:Y:S01]  /*0860*/  FFMA R64, R65, 0.044714998453855514526, R6 ;  /* 0x3d37271341407823 */ /* 0x000fe20000000006 */
[----:B------:R-:W-:Y:S05]  /*0870*/  @!P3 BRA `(.L_x_1) ;  /* 0x000000a00000b947 */ /* 0x000fea0003800000 */
[C---:B------:R-:W-:Y:S01]  /*0880*/  FMUL R0, R66.reuse, 2.8853900432586669922 ;  /* 0x4038aa3b42007820 */ /* 0x040fe20000400000 */
[----:B------:R-:W-:Y:S01]  /*0890*/  IMAD.MOV.U32 R68, RZ, RZ, 0x3f800000 ;  /* 0x3f800000ff447424 */ /* 0x000fe200078e00ff */
[----:B------:R-:W-:-:S04]  /*08a0*/  FSETP.GE.AND P3, PT, R66, 9.010913848876953125, PT ;  /* 0x41102cb44200780b */ /* 0x000fc80003f66000 */
[----:B------:R-:W0:Y:S02]  /*08b0*/  MUFU.EX2 R0, R0 ;  /* 0x0000000000007308 */ /* 0x000e240000000800 */
[----:B0-----:R-:W-:-:S06]  /*08c0*/  FADD R65, R0, 1 ;  /* 0x3f80000000417421 */ /* 0x001fcc0000000000 */
[----:B------:R-:W0:Y:S02]  /*08d0*/  MUFU.RCP R65, R65 ;  /* 0x0000004100417308 */ /* 0x000e240000001000 */
[----:B0-----:R-:W-:-:S05]  /*08e0*/  FFMA.FTZ R67, R65, -2, R68 ;  /* 0xc000000041437823 */ /* 0x001fca0000010044 */
[----:B------:R-:W-:-:S04]  /*08f0*/  FSEL R67, R67, 1, !P3 ;  /* 0x3f80000043437808 */ /* 0x000fc80005800000 */
[----:B------:R-:W-:Y:S01]  /*0900*/  LOP3.LUT R72, R67, 0x80000000, R72, 0xf8, !PT ;  /* 0x8000000043487812 */ /* 0x000fe200078ef848 */
[----:B------:R-:W-:Y:S05]  /*0910*/  BRA `(.L_x_2) ;  /* 0x0000007000007947 */ /* 0x000fea0003800000 */
.L_x_1:
[----:B------:R-:W-:Y:S01]  /*0920*/  MOV R0, 0x3c80f082 ;  /* 0x3c80f08200007802 */ /* 0x000fe20000000f00 */
[----:B------:R-:W-:-:S04]  /*0930*/  FMUL R65, R72, R72 ;  /* 0x0000004848417220 */ /* 0x000fc80000400000 */
[----:B------:R-:W-:-:S04]  /*0940*/  FFMA.FTZ R0, R65, R0, -0.052303962409496307373 ;  /* 0xbd563cae41007423 */ /* 0x000fc80000010000 */
[----:B------:R-:W-:-:S04]  /*0950*/  FFMA.FTZ R0, R65, R0, 0.1331529766321182251 ;  /* 0x3e08594141007423 */ /* 0x000fc80000010000 */
[----:B------:R-:W-:-:S04]  /*0960*/  FFMA.FTZ R0, R65, R0, -0.33332768082618713379 ;  /* 0xbeaaa9ed41007423 */ /* 0x000fc80000010000 */
[----:B------:R-:W-:-:S04]  /*0970*/  FFMA.FTZ R65, R65, R0, RZ ;  /* 0x0000000041417223 */ /* 0x000fc800000100ff */
[----:B------:R-:W-:Y:S02]  /*0980*/  FFMA.FTZ R72, R72, R65, R72 ;  /* 0x0000004148487223 */ /* 0x000fe40000010048 */
.L_x_2:
[----:B------:R-:W-:Y:S05]  /*0990*/  BSYNC B0 ;  /* 0x0000000000007941 */ /* 0x000fea0003800000 */
.L_x_0:
[----:B------:R-:W-:Y:S01]  /*09a0*/  FMUL R64, R64, 0.79788458347320556641 ;  /* 0x3f4c422a40407820 */ /* 0x000fe20000400000 */
[----:B------:R-:W-:Y:S01]  /*09b0*/  BSSY B0, `(.L_x_3) ;  /* 0x0000018000007945 */ /* 0x000fe20003800000 */
[----:B------:R-:W-:Y:S01]  /*09c0*/  FFMA R65, R62, 0.044714998453855514526, R7 ;  /* 0x3d3727133e417823 */ /* 0x000fe20000000007 */
[----:B------:R-:W-:Y:S01]  /*09d0*/  FMUL R63, R63, R8 ;  /* 0x000000083f3f7220 */ /* 0x000fe20000400000 */
[----:B------:R-:W-:Y:S01]  /*09e0*/  FADD.FTZ R67, |R64|, -RZ ;  /* 0x800000ff40437221 */ /* 0x000fe20000010200 */
[----:B------:R-:W-:-:S04]  /*09f0*/  FMUL R62, R9, R9 ;  /* 0x00000009093e7220 */ /* 0x000fc80000400000 */
[----:B------:R-:W-:-:S13]  /*0a00*/  FSETP.GE.AND P3, PT, R67, 0.60000002384185791016, PT ;  /* 0x3f19999a4300780b */ /* 0x000fda0003f66000 */
        /* <DEDUP_REMOVED lines=11> */
.L_x_4:
[----:B------:R-:W-:Y:S01]  /*0ac0*/  MOV R0, 0x3c80f082 ;  /* 0x3c80f08200007802 */ /* 0x000fe20000000f00 */
[----:B------:R-:W-:-:S04]  /*0ad0*/  FMUL R67, R64, R64 ;  /* 0x0000004040437220 */ /* 0x000fc80000400000 */
[----:B------:R-:W-:-:S04]  /*0ae0*/  FFMA.FTZ R0, R67, R0, -0.052303962409496307373 ;  /* 0xbd563cae43007423 */ /* 0x000fc80000010000 */
[----:B------:R-:W-:-:S04]  /*0af0*/  FFMA.FTZ R0, R67, R0, 0.1331529766321182251 ;  /* 0x3e08594143007423 */ /* 0x000fc80000010000 */
[----:B------:R-:W-:-:S04]  /*0b00*/  FFMA.FTZ R0, R67, R0, -0.33332768082618713379 ;  /* 0xbeaaa9ed43007423 */ /* 0x000fc80000010000 */
[----:B------:R-:W-:-:S04]  /*0b10*/  FFMA.FTZ R67, R67, R0, RZ ;  /* 0x0000000043437223 */ /* 0x000fc800000100ff */
[----:B------:R-:W-:Y:S02]  /*0b20*/  FFMA.FTZ R71, R64, R67, R64 ;  /* 0x0000004340477223 */ /* 0x000fe40000010040 */
.L_x_5:
[----:B------:R-:W-:Y:S05]  /*0b30*/  BSYNC B0 ;  /* 0x0000000000007941 */ /* 0x000fea0003800000 */
.L_x_3:
        /* <DEDUP_REMOVED lines=18> */
.L_x_7:
[----:B------:R-:W-:Y:S01]  /*0c60*/  MOV R0, 0x3c80f082 ;  /* 0x3c80f08200007802 */ /* 0x000fe20000000f00 */
[----:B------:R-:W-:-:S04]  /*0c70*/  FMUL R67, R65, R65 ;  /* 0x0000004141437220 */ /* 0x000fc80000400000 */
[----:B------:R-:W-:-:S04]  /*0c80*/  FFMA.FTZ R0, R67, R0, -0.052303962409496307373 ;  /* 0xbd563cae43007423 */ /* 0x000fc80000010000 */
[----:B------:R-:W-:-:S04]  /*0c90*/  FFMA.FTZ R0, R67, R0, 0.1331529766321182251 ;  /* 0x3e08594143007423 */ /* 0x000fc80000010000 */
[----:B------:R-:W-:-:S04]  /*0ca0*/  FFMA.FTZ R0, R67, R0, -0.33332768082618713379 ;  /* 0xbeaaa9ed43007423 */ /* 0x000fc80000010000 */
[----:B------:R-:W-:-:S04]  /*0cb0*/  FFMA.FTZ R0, R67, R0, RZ ;  /* 0x0000000043007223 */ /* 0x000fc800000100ff */
[----:B------:R-:W-:Y:S02]  /*0cc0*/  FFMA.FTZ R70, R65, R0, R65 ;  /* 0x0000000041467223 */ /* 0x000fe40000010041 */
.L_x_8:
[----:B------:R-:W-:Y:S05]  /*0cd0*/  BSYNC B0 ;  /* 0x0000000000007941 */ /* 0x000fea0003800000 */
.L_x_6:
        /* <DEDUP_REMOVED lines=18> */
.L_x_10:
[----:B------:R-:W-:Y:S01]  /*0e00*/  MOV R0, 0x3c80f082 ;  /* 0x3c80f08200007802 */ /* 0x000fe20000000f00 */
[----:B------:R-:W-:-:S04]  /*0e10*/  FMUL R67, R64, R64 ;  /* 0x0000004040437220 */ /* 0x000fc80000400000 */
[----:B------:R-:W-:-:S04]  /*0e20*/  FFMA.FTZ R0, R67, R0, -0.052303962409496307373 ;  /* 0xbd563cae43007423 */ /* 0x000fc80000010000 */
[----:B------:R-:W-:-:S04]  /*0e30*/  FFMA.FTZ R0, R67, R0, 0.1331529766321182251 ;  /* 0x3e08594143007423 */ /* 0x000fc80000010000 */
[----:B------:R-:W-:-:S04]  /*0e40*/  FFMA.FTZ R0, R67, R0, -0.33332768082618713379 ;  /* 0xbeaaa9ed43007423 */ /* 0x000fc80000010000 */
[----:B------:R-:W-:-:S04]  /*0e50*/  FFMA.FTZ R67, R67, R0, RZ ;  /* 0x0000000043437223 */ /* 0x000fc800000100ff */
[----:B------:R-:W-:Y:S02]  /*0e60*/  FFMA.FTZ R69, R64, R67, R64 ;  /* 0x0000004340457223 */ /* 0x000fe40000010040 */
.L_x_11:
[----:B------:R-:W-:Y:S05]  /*0e70*/  BSYNC B0 ;  /* 0x0000000000007941 */ /* 0x000fea0003800000 */
.L_x_9:
[----:B------:R-:W-:Y:S01]  /*0e80*/  FMUL R68, R65, 0.79788458347320556641 ;  /* 0x3f4c422a41447820 */ /* 0x000fe20000400000 */
[----:B------:R-:W-:Y:S01]  /*0e90*/  BSSY B0, `(.L_x_12) ;  /* 0x0000018000007945 */ /* 0x000fe20003800000 */
[----:B------:R-:W-:Y:S01]  /*0ea0*/  FMUL R62, R62, R11 ;  /* 0x0000000b3e3e7220 */ /* 0x000fe20000400000 */
[----:B------:R-:W-:Y:S01]  /*0eb0*/  FFMA R63, R63, 0.044714998453855514526, R10 ;  /* 0x3d3727133f3f7823 */ /* 0x000fe2000000000a */
[----:B------:R-:W-:Y:S01]  /*0ec0*/  FADD.FTZ R64, |R68|, -RZ ;  /* 0x800000ff44407221 */ /* 0x000fe20000010200 */
[----:B-----5:R-:W-:-:S04]  /*0ed0*/  FMUL R65, R20, R20 ;  /* 0x0000001414417220 */ /* 0x020fc80000400000 */
        /* <DEDUP_REMOVED lines=12> */
.L_x_13:
[----:B------:R-:W-:Y:S01]  /*0fa0*/  MOV R0, 0x3c80f082 ;  /* 0x3c80f08200007802 */ /* 0x000fe20000000f00 */
[----:B------:R-:W-:-:S04]  /*0fb0*/  FMUL R67, R68, R68 ;  /* 0x0000004444437220 */ /* 0x000fc80000400000 */
[----:B------:R-:W-:-:S04]  /*0fc0*/  FFMA.FTZ R0, R67, R0, -0.052303962409496307373 ;  /* 0xbd563cae43007423 */ /* 0x000fc80000010000 */
[----:B------:R-:W-:-:S04]  /*0fd0*/  FFMA.FTZ R0, R67, R0, 0.1331529766321182251 ;  /* 0x3e08594143007423 */ /* 0x000fc80000010000 */
[----:B------:R-:W-:-:S04]  /*0fe0*/  FFMA.FTZ R0, R67, R0, -0.33332768082618713379 ;  /* 0xbeaaa9ed43007423 */ /* 0x000fc80000010000 */
[----:B------:R-:W-:-:S04]  /*0ff0*/  FFMA.FTZ R67, R67, R0, RZ ;  /* 0x0000000043437223 */ /* 0x000fc800000100ff */
[----:B------:R-:W-:Y:S02]  /*1000*/  FFMA.FTZ R68, R68, R67, R68 ;  /* 0x0000004344447223 */ /* 0x000fe40000010044 */
.L_x_14:
[----:B------:R-:W-:Y:S05]  /*1010*/  BSYNC B0 ;  /* 0x0000000000007941 */ /* 0x000fea0003800000 */
.L_x_12:
[----:B------:R-:W-:Y:S01]  /*1020*/  FMUL R67, R63, 0.79788458347320556641 ;  /* 0x3f4c422a3f437820 */ /* 0x000fe20000400000 */
[----:B------:R-:W-:Y:S01]  /*1030*/  BSSY B0, `(.L_x_15) ;  /* 0x0000018000007945 */ /* 0x000fe20003800000 */
[----:B------:R-:W-:Y:S01]  /*1040*/  FMUL R65, R65, R20 ;  /* 0x0000001441417220 */ /* 0x000fe20000400000 */
[----:B------:R-:W-:Y:S01]  /*1050*/  FFMA R62, R62, 0.044714998453855514526, R11 ;  /* 0x3d3727133e3e7823 */ /* 0x000fe2000000000b */
        /* <DEDUP_REMOVED lines=14> */
.L_x_16:
[----:B------:R-:W-:Y:S01]  /*1140*/  MOV R0, 0x3c80f082 ;  /* 0x3c80f08200007802 */ /* 0x000fe20000000f00 */
[----:B------:R-:W-:-:S04]  /*1150*/  FMUL R63, R67, R67 ;  /* 0x00000043433f7220 */ /* 0x000fc80000400000 */
[----:B------:R-:W-:-:S04]  /*1160*/  FFMA.FTZ R0, R63, R0, -0.052303962409496307373 ;  /* 0xbd563cae3f007423 */ /* 0x000fc80000010000 */
[----:B------:R-:W-:-:S04]  /*1170*/  FFMA.FTZ R0, R63, R0, 0.1331529766321182251 ;  /* 0x3e0859413f007423 */ /* 0x000fc80000010000 */
[----:B------:R-:W-:-:S04]  /*1180*/  FFMA.FTZ R0, R63, R0, -0.33332768082618713379 ;  /* 0xbeaaa9ed3f007423 */ /* 0x000fc80000010000 */
[----:B------:R-:W-:-:S04]  /*1190*/  FFMA.FTZ R0, R63, R0, RZ ;  /* 0x000000003f007223 */ /* 0x000fc800000100ff */
[----:B------:R-:W-:Y:S02]  /*11a0*/  FFMA.FTZ R67, R67, R0, R67 ;  /* 0x0000000043437223 */ /* 0x000fe40000010043 */
.L_x_17:
[----:B------:R-:W-:Y:S05]  /*11b0*/  BSYNC B0 ;  /* 0x0000000000007941 */ /* 0x000fea0003800000 */
.L_x_15:
        /* <DEDUP_REMOVED lines=18> */
.L_x_19:
[----:B------:R-:W-:Y:S01]  /*12e0*/  MOV R0, 0x3c80f082 ;  /* 0x3c80f08200007802 */ /* 0x000fe20000000f00 */
[----:B------:R-:W-:-:S04]  /*12f0*/  FMUL R73, R66, R66 ;  /* 0x0000004242497220 */ /* 0x000fc80000400000 */
[----:B------:R-:W-:-:S04]  /*1300*/  FFMA.FTZ R0, R73, R0, -0.052303962409496307373 ;  /* 0xbd563cae49007423 */ /* 0x000fc80000010000 */
[----:B------:R-:W-:-:S04]  /*1310*/  FFMA.FTZ R0, R73, R0, 0.1331529766321182251 ;  /* 0x3e08594149007423 */ /* 0x000fc80000010000 */
[----:B------:R-:W-:-:S04]  /*1320*/  FFMA.FTZ R0, R73, R0, -0.33332768082618713379 ;  /* 0xbeaaa9ed49007423 */ /* 0x000fc80000010000 */
[----:B------:R-:W-:-:S04]  /*1330*/  FFMA.FTZ R73, R73, R0, RZ ;  /* 0x0000000049497223 */ /* 0x000fc800000100ff */
[----:B------:R-:W-:Y:S02]  /*1340*/  FFMA.FTZ R66, R66, R73, R66 ;  /* 0x0000004942427223 */ /* 0x000fe40000010042 */
.L_x_20:
[----:B------:R-:W-:Y:S05]  /*1350*/  BSYNC B0 ;  /* 0x0000000000007941 */ /* 0x000fea0003800000 */
.L_x_18:
        /* <DEDUP_REMOVED lines=18> */
.L_x_22:
[----:B------:R-:W-:Y:S01]  /*1480*/  MOV R0, 0x3c80f082 ;  /* 0x3c80f08200007802 */ /* 0x000fe20000000f00 */
[----:B------:R-:W-:-:S04]  /*1490*/  FMUL R73, R65, R65 ;  /* 0x0000004141497220 */ /* 0x000fc80000400000 */
[----:B------:R-:W-:-:S04]  /*14a0*/  FFMA.FTZ R0, R73, R0, -0.052303962409496307373 ;  /* 0xbd563cae49007423 */ /* 0x000fc80000010000 */
[----:B------:R-:W-:-:S04]  /*14b0*/  FFMA.FTZ R0, R73, R0, 0.1331529766321182251 ;  /* 0x3e08594149007423 */ /* 0x000fc80000010000 */
[----:B------:R-:W-:-:S04]  /*14c0*/  FFMA.FTZ R0, R73, R0, -0.33332768082618713379 ;  /* 0xbeaaa9ed49007423 */ /* 0x000fc80000010000 */
[----:B------:R-:W-:-:S04]  /*14d0*/  FFMA.FTZ R0, R73, R0, RZ ;  /* 0x0000000049007223 */ /* 0x000fc800000100ff */
[----:B------:R-:W-:Y:S02]  /*14e0*/  FFMA.FTZ R65, R65, R0, R65 ;  /* 0x0000000041417223 */ /* 0x000fe40000010041 */
.L_x_23:
[----:B------:R-:W-:Y:S05]  /*14f0*/  BSYNC B0 ;  /* 0x0000000000007941 */ /* 0x000fea0003800000 */
.L_x_21:
        /* <DEDUP_REMOVED lines=18> */
.L_x_25:
[----:B------:R-:W-:Y:S01]  /*1620*/  MOV R0, 0x3c80f082 ;  /* 0x3c80f08200007802 */ /* 0x000fe20000000f00 */
[----:B------:R-:W-:-:S04]  /*1630*/  FMUL R74, R64, R64 ;  /* 0x00000040404a7220 */ /* 0x000fc80000400000 */
[----:B------:R-:W-:-:S04]  /*1640*/  FFMA.FTZ R0, R74, R0, -0.052303962409496307373 ;  /* 0xbd563cae4a007423 */ /* 0x000fc80000010000 */
[----:B------:R-:W-:-:S04]  /*1650*/  FFMA.FTZ R0, R74, R0, 0.1331529766321182251 ;  /* 0x3e0859414a007423 */ /* 0x000fc80000010000 */
[----:B------:R-:W-:-:S04]  /*1660*/  FFMA.FTZ R0, R74, R0, -0.33332768082618713379 ;  /* 0xbeaaa9ed4a007423 */ /* 0x000fc80000010000 */
[----:B------:R-:W-:-:S04]  /*1670*/  FFMA.FTZ R0, R74, R0, RZ ;  /* 0x000000004a007223 */ /* 0x000fc800000100ff */
[----:B------:R-:W-:Y:S02]  /*1680*/  FFMA.FTZ R64, R64, R0, R64 ;  /* 0x0000000040407223 */ /* 0x000fe40000010040 */
.L_x_26:
[----:B------:R-:W-:Y:S05]  /*1690*/  BSYNC B0 ;  /* 0x0000000000007941 */ /* 0x000fea0003800000 */
.L_x_24:
        /* <DEDUP_REMOVED lines=18> */
.L_x_28:
[----:B------:R-:W-:Y:S01]  /*17c0*/  MOV R0, 0x3c80f082 ;  /* 0x3c80f08200007802 */ /* 0x000fe20000000f00 */
[----:B------:R-:W-:-:S04]  /*17d0*/  FMUL R75, R63, R63 ;  /* 0x0000003f3f4b7220 */ /* 0x000fc80000400000 */
[----:B------:R-:W-:-:S04]  /*17e0*/  FFMA.FTZ R0, R75, R0, -0.052303962409496307373 ;  /* 0xbd563cae4b007423 */ /* 0x000fc80000010000 */
[----:B------:R-:W-:-:S04]  /*17f0*/  FFMA.FTZ R0, R75, R0, 0.1331529766321182251 ;  /* 0x3e0859414b007423 */ /* 0x000fc80000010000 */
[----:B------:R-:W-:-:S04]  /*1800*/  FFMA.FTZ R0, R75, R0, -0.33332768082618713379 ;  /* 0xbeaaa9ed4b007423 */ /* 0x000fc80000010000 */
[----:B------:R-:W-:-:S04]  /*1810*/  FFMA.FTZ R0, R75, R0, RZ ;  /* 0x000000004b007223 */ /* 0x000fc800000100ff */
[----:B------:R-:W-:Y:S02]  /*1820*/  FFMA.FTZ R63, R63, R0, R63 ;  /* 0x000000003f3f7223 */ /* 0x000fe4000001003f */
.L_x_29:
[----:B------:R-:W-:Y:S05]  /*1830*/  BSYNC B0 ;  /* 0x0000000000007941 */ /* 0x000fea0003800000 */
.L_x_27:
        /* <DEDUP_REMOVED lines=18> */
.L_x_31:
[----:B------:R-:W-:Y:S01]  /*1960*/  MOV R0, 0x3c80f082 ;  /* 0x3c80f08200007802 */ /* 0x000fe20000000f00 */
[----:B------:R-:W-:-:S04]  /*1970*/  FMUL R76, R62, R62 ;  /* 0x0000003e3e4c7220 */ /* 0x000fc80000400000 */
[----:B------:R-:W-:-:S04]  /*1980*/  FFMA.FTZ R0, R76, R0, -0.052303962409496307373 ;  /* 0xbd563cae4c007423 */ /* 0x000fc80000010000 */
[----:B------:R-:W-:-:S04]  /*1990*/  FFMA.FTZ R0, R76, R0, 0.1331529766321182251 ;  /* 0x3e0859414c007423 */ /* 0x000fc80000010000 */
[----:B------:R-:W-:-:S04]  /*19a0*/  FFMA.FTZ R0, R76, R0, -0.33332768082618713379 ;  /* 0xbeaaa9ed4c007423 */ /* 0x000fc80000010000 */
[----:B------:R-:W-:-:S04]  /*19b0*/  FFMA.FTZ R0, R76, R0, RZ ;  /* 0x000000004c007223 */ /* 0x000fc800000100ff */
[----:B------:R-:W-:Y:S02]  /*19c0*/  FFMA.FTZ R62, R62, R0, R62 ;  /* 0x000000003e3e7223 */ /* 0x000fe4000001003e */
.L_x_32:
[----:B------:R-:W-:Y:S05]  /*19d0*/  BSYNC B0 ;  /* 0x0000000000007941 */ /* 0x000fea0003800000 */
.L_x_30:
        /* <DEDUP_REMOVED lines=14> */
[----:B0-----:R-:W-:Y:S02]  /*1ac0*/  FFMA.FTZ R77, R77, -2, R34 ;  /* 0xc00000004d4d7823 */ /* 0x001fe40000010022 */
[----:B------:R-:W0:Y:S03]  /*1ad0*/  S2R R34, SR_TID.X ;  /* 0x0000000000227919 */ /* 0x000e260000002100 */
[----:B------:R-:W-:-:S04]  /*1ae0*/  FSEL R77, R77, 1, !P3 ;  /* 0x3f8000004d4d7808 */ /* 0x000fc80005800000 */
[----:B------:R-:W-:Y:S02]  /*1af0*/  LOP3.LUT R73, R77, 0x80000000, R73, 0xf8, !PT ;  /* 0x800000004d497812 */ /* 0x000fe400078ef849 */
[----:B0-----:R-:W-:-:S04]  /*1b00*/  SHF.L.U32 R34, R34, 0x4, RZ ;  /* 0x0000000422227819 */ /* 0x001fc800000006ff */
[----:B------:R-:W-:Y:S01]  /*1b10*/  LOP3.LUT R34, R34, 0xff0, RZ, 0xc0, !PT ;  /* 0x00000ff022227812 */ /* 0x000fe200078ec0ff */
[----:B------:R-:W-:Y:S05]  /*1b20*/  BRA `(.L_x_35) ;  /* 0x0000007000007947 */ /* 0x000fea0003800000 */
.L_x_34:
[----:B------:R-:W-:Y:S01]  /*1b30*/  IMAD.MOV.U32 R0, RZ, RZ, 0x3c80f082 ;  /* 0x3c80f082ff007424 */ /* 0x000fe200078e00ff */
[----:B------:R-:W-:-:S04]  /*1b40*/  FMUL R77, R73, R73 ;  /* 0x00000049494d7220 */ /* 0x000fc80000400000 */
[----:B------:R-:W-:-:S04]  /*1b50*/  FFMA.FTZ R0, R77, R0, -0.052303962409496307373 ;  /* 0xbd563cae4d007423 */ /* 0x000fc80000010000 */
[----:B------:R-:W-:-:S04]  /*1b60*/  FFMA.FTZ R0, R77, R0, 0.1331529766321182251 ;  /* 0x3e0859414d007423 */ /* 0x000fc80000010000 */
[----:B------:R-:W-:-:S04]  /*1b70*/  FFMA.FTZ R0, R77, R0, -0.33332768082618713379 ;  /* 0xbeaaa9ed4d007423 */ /* 0x000fc80000010000 */
[----:B------:R-:W-:-:S04]  /*1b80*/  FFMA.FTZ R0, R77, R0, RZ ;  /* 0x000000004d007223 */ /* 0x000fc800000100ff */
[----:B------:R-:W-:Y:S02]  /*1b90*/  FFMA.FTZ R73, R73, R0, R73 ;  /* 0x0000000049497223 */ /* 0x000fe40000010049 */
.L_x_35:
[----:B------:R-:W-:Y:S05]  /*1ba0*/  BSYNC B0 ;  /* 0x0000000000007941 */ /* 0x000fea0003800000 */
.L_x_33:
[----:B------:R-:W-:Y:S01]  /*1bb0*/  FMUL R74, R74, 0.79788458347320556641 ;  /* 0x3f4c422a4a4a7820 */ /* 0x000fe20000400000 */
[----:B------:R-:W-:Y:S01]  /*1bc0*/  BSSY B0, `(.L_x_36) ;  /* 0x000001a000007945 */ /* 0x000fe20003800000 */
[----:B------:R-:W-:Y:S01]  /*1bd0*/  FMUL R76, R76, R27 ;  /* 0x0000001b4c4c7220 */ /* 0x000fe20000400000 */
[----:B------:R-:W-:Y:S01]  /*1be0*/  FFMA R75, R75, 0.044714998453855514526, R26 ;  /* 0x3d3727134b4b7823 */ /* 0x000fe2000000001a */
[----:B------:R-:W-:-:S05]  /*1bf0*/  FADD.FTZ R0, |R74|, -RZ ;  /* 0x800000ff4a007221 */ /* 0x000fca0000010200 */
[----:B------:R-:W-:-:S13]  /*1c00*/  FSETP.GE.AND P3, PT, R0, 0.60000002384185791016, PT ;  /* 0x3f19999a0000780b */ /* 0x000fda0003f66000 */
[----:B------:R-:W-:Y:S05]  /*1c10*/  @!P3 BRA `(.L_x_37) ;  /* 0x000000d00000b947 */ /* 0x000fea0003800000 */
[C---:B------:R-:W-:Y:S01]  /*1c20*/  FMUL R77, R0.reuse, 2.8853900432586669922 ;  /* 0x4038aa3b004d7820 */ /* 0x040fe20000400000 */
[----:B------:R-:W-:Y:S02]  /*1c30*/  MOV R34, 0x3f800000 ;  /* 0x3f80000000227802 */ /* 0x000fe40000000f00 */
[----:B------:R-:W-:-:S03]  /*1c40*/  FSETP.GE.AND P3, PT, R0, 9.010913848876953125, PT ;  /* 0x41102cb40000780b */ /* 0x000fc60003f66000 */
[----:B------:R-:W0:Y:S02]  /*1c50*/  MUFU.EX2 R77, R77 ;  /* 0x0000004d004d7308 */ /* 0x000e240000000800 */
[----:B0-----:R-:W-:-:S06]  /*1c60*/  FADD R77, R77, 1 ;  /* 0x3f8000004d4d7421 */ /* 0x001fcc0000000000 */
[----:B------:R-:W0:Y:S02]  /*1c70*/  MUFU.RCP R77, R77 ;  /* 0x0000004d004d7308 */ /* 0x000e240000001000 */
[----:B0-----:R-:W-:Y:S02]  /*1c80*/  FFMA.FTZ R77, R77, -2, R34 ;  /* 0xc00000004d4d7823 */ /* 0x001fe40000010022 */
[----:B------:R-:W0:Y:S03]  /*1c90*/  S2R R34, SR_TID.X ;  /* 0x0000000000227919 */ /* 0x000e260000002100 */
[----:B------:R-:W-:-:S04]  /*1ca0*/  FSEL R77, R77, 1, !P3 ;  /* 0x3f8000004d4d7808 */ /* 0x000fc80005800000 */
[----:B------:R-:W-:Y:S01]  /*1cb0*/  LOP3.LUT R74, R77, 0x80000000, R74, 0xf8, !PT ;  /* 0x800000004d4a7812 */ /* 0x000fe200078ef84a */
[----:B0-----:R-:W-:-:S05]  /*1cc0*/  IMAD.SHL.U32 R34, R34, 0x10, RZ ;  /* 0x0000001022227824 */ /* 0x001fca00078e00ff */
[----:B------:R-:W-:Y:S01]  /*1cd0*/  LOP3.LUT R34, R34, 0xff0, RZ, 0xc0, !PT ;  /* 0x00000ff022227812 */ /* 0x000fe200078ec0ff */
[----:B------:R-:W-:Y:S05]  /*1ce0*/  BRA `(.L_x_38) ;  /* 0x0000007000007947 */ /* 0x000fea0003800000 */
.L_x_37:
[----:B------:R-:W-:Y:S01]  /*1cf0*/  MOV R0, 0x3c80f082 ;  /* 0x3c80f08200007802 */ /* 0x000fe20000000f00 */
[----:B------:R-:W-:-:S04]  /*1d00*/  FMUL R77, R74, R74 ;  /* 0x0000004a4a4d7220 */ /* 0x000fc80000400000 */
[----:B------:R-:W-:-:S04]  /*1d10*/  FFMA.FTZ R0, R77, R0, -0.052303962409496307373 ;  /* 0xbd563cae4d007423 */ /* 0x000fc80000010000 */
[----:B------:R-:W-:-:S04]  /*1d20*/  FFMA.FTZ R0, R77, R0, 0.1331529766321182251 ;  /* 0x3e0859414d007423 */ /* 0x000fc80000010000 */
[----:B------:R-:W-:-:S04]  /*1d30*/  FFMA.FTZ R0, R77, R0, -0.33332768082618713379 ;  /* 0xbeaaa9ed4d007423 */ /* 0x000fc80000010000 */
[----:B------:R-:W-:-:S04]  /*1d40*/  FFMA.FTZ R0, R77, R0, RZ ;  /* 0x000000004d007223 */ /* 0x000fc800000100ff */
[----:B------:R-:W-:Y:S02]  /*1d50*/  FFMA.FTZ R74, R74, R0, R74 ;  /* 0x000000004a4a7223 */ /* 0x000fe4000001004a */
.L_x_38:
[----:B------:R-:W-:Y:S05]  /*1d60*/  BSYNC B0 ;  /* 0x0000000000007941 */ /* 0x000fea0003800000 */
.L_x_36:
[----:B------:R-:W-:Y:S01]  /*1d70*/  FMUL R75, R75, 0.79788458347320556641 ;  /* 0x3f4c422a4b4b7820 */ /* 0x000fe20000400000 */
[----:B------:R-:W-:Y:S01]  /*1d80*/  BSSY B0, `(.L_x_39) ;  /* 0x0000019000007945 */ /* 0x000fe20003800000 */
[----:B------:R-:W-:Y:S02]  /*1d90*/  FFMA R76, R76, 0.044714998453855514526, R27 ;  /* 0x3d3727134c4c7823 */ /* 0x000fe4000000001b */
[----:B------:R-:W-:-:S05]  /*1da0*/  FADD.FTZ R0, |R75|, -RZ ;  /* 0x800000ff4b007221 */ /* 0x000fca0000010200 */
        /* <DEDUP_REMOVED lines=15> */
.L_x_40:
[----:B------:R-:W-:Y:S01]  /*1ea0*/  IMAD.MOV.U32 R0, RZ, RZ, 0x3c80f082 ;  /* 0x3c80f082ff007424 */ /* 0x000fe200078e00ff */
[----:B------:R-:W-:-:S04]  /*1eb0*/  FMUL R77, R75, R75 ;  /* 0x0000004b4b4d7220 */ /* 0x000fc80000400000 */
[----:B------:R-:W-:-:S04]  /*1ec0*/  FFMA.FTZ R0, R77, R0, -0.052303962409496307373 ;  /* 0xbd563cae4d007423 */ /* 0x000fc80000010000 */
[----:B------:R-:W-:-:S04]  /*1ed0*/  FFMA.FTZ R0, R77, R0, 0.1331529766321182251 ;  /* 0x3e0859414d007423 */ /* 0x000fc80000010000 */
[----:B------:R-:W-:-:S04]  /*1ee0*/  FFMA.FTZ R0, R77, R0, -0.33332768082618713379 ;  /* 0xbeaaa9ed4d007423 */ /* 0x000fc80000010000 */
[----:B------:R-:W-:-:S04]  /*1ef0*/  FFMA.FTZ R0, R77, R0, RZ ;  /* 0x000000004d007223 */ /* 0x000fc800000100ff */
[----:B------:R-:W-:Y:S02]  /*1f00*/  FFMA.FTZ R75, R75, R0, R75 ;  /* 0x000000004b4b7223 */ /* 0x000fe4000001004b */
.L_x_41:
[----:B------:R-:W-:Y:S05]  /*1f10*/  BSYNC B0 ;  /* 0x0000000000007941 */ /* 0x000fea0003800000 */
.L_x_39:
[----:B------:R-:W-:Y:S01]  /*1f20*/  FMUL R76, R76, 0.79788458347320556641 ;  /* 0x3f4c422a4c4c7820 */ /* 0x000fe20000400000 */
[----:B------:R-:W-:Y:S01]  /*1f30*/  BSSY B0, `(.L_x_42) ;  /* 0x0000028000007945 */ /* 0x000fe20003800000 */
[----:B------:R-:W-:Y:S01]  /*1f40*/  FMUL R4, R4, 0.5 ;  /* 0x3f00000004047820 */ /* 0x000fe20000400000 */
[----:B------:R-:W-:Y:S01]  /*1f50*/  FMUL R5, R5, 0.5 ;  /* 0x3f00000005057820 */ /* 0x000fe20000400000 */
[----:B------:R-:W-:Y:S01]  /*1f60*/  FADD.FTZ R0, |R76|, -RZ ;  /* 0x800000ff4c007221 */ /* 0x000fe20000010200 */
[----:B------:R-:W-:Y:S01]  /*1f70*/  FMUL R6, R6, 0.5 ;  /* 0x3f00000006067820 */ /* 0x000fe20000400000 */
[----:B------:R-:W-:Y:S01]  /*1f80*/  FMUL R7, R7, 0.5 ;  /* 0x3f00000007077820 */ /* 0x000fe20000400000 */
[----:B------:R-:W-:Y:S01]  /*1f90*/  FMUL R8, R8, 0.5 ;  /* 0x3f00000008087820 */ /* 0x000fe20000400000 */
[----:B------:R-:W-:Y:S01]  /*1fa0*/  FMUL R9, R9, 0.5 ;  /* 0x3f00000009097820 */ /* 0x000fe20000400000 */
[----:B------:R-:W-:Y:S01]  /*1fb0*/  FSETP.GE.AND P3, PT, R0, 0.60000002384185791016, PT ;  /* 0x3f19999a0000780b */ /* 0x000fe20003f66000 */
[----:B------:R-:W-:Y:S01]  /*1fc0*/  FMUL R10, R10, 0.5 ;  /* 0x3f0000000a0a7820 */ /* 0x000fe20000400000 */
        /* <DEDUP_REMOVED lines=8> */
[----:B------:R-:W-:-:S03]  /*2050*/  FMUL R27, R27, 0.5 ;  /* 0x3f0000001b1b7820 */ /* 0x000fc60000400000 */
        /* <DEDUP_REMOVED lines=14> */
.L_x_43:
[----:B------:R-:W-:Y:S01]  /*2140*/  MOV R0, 0x3c80f082 ;  /* 0x3c80f08200007802 */ /* 0x000fe20000000f00 */
[----:B------:R-:W-:-:S04]  /*2150*/  FMUL R77, R76, R76 ;  /* 0x0000004c4c4d7220 */ /* 0x000fc80000400000 */
[----:B------:R-:W-:-:S04]  /*2160*/  FFMA.FTZ R0, R77, R0, -0.052303962409496307373 ;  /* 0xbd563cae4d007423 */ /* 0x000fc80000010000 */
[----:B------:R-:W-:-:S04]  /*2170*/  FFMA.FTZ R0, R77, R0, 0.1331529766321182251 ;  /* 0x3e0859414d007423 */ /* 0x000fc80000010000 */
[----:B------:R-:W-:-:S04]  /*2180*/  FFMA.FTZ R0, R77, R0, -0.33332768082618713379 ;  /* 0xbeaaa9ed4d007423 */ /* 0x000fc80000010000 */
[----:B------:R-:W-:-:S04]  /*2190*/  FFMA.FTZ R0, R77, R0, RZ ;  /* 0x000000004d007223 */ /* 0x000fc800000100ff */
[----:B------:R-:W-:Y:S02]  /*21a0*/  FFMA.FTZ R76, R0, R76, R76 ;  /* 0x0000004c004c7223 */ /* 0x000fe4000001004c */
.L_x_44:
[----:B------:R-:W-:Y:S05]  /*21b0*/  BSYNC B0 ;  /* 0x0000000000007941 */ /* 0x000fea0003800000 */
.L_x_42:
[----:B------:R-:W-:Y:S01]  /*21c0*/  FADD R69, R69, 1 ;  /* 0x3f80000045457421 */ /* 0x000fe20000000000 */
[----:B------:R-:W-:Y:S01]  /*21d0*/  FADD R77, R71, 1 ;  /* 0x3f800000474d7421 */ /* 0x000fe20000000000 */
[----:B------:R-:W-:Y:S01]  /*21e0*/  SHF.L.U32 R71, R14, 0x10, RZ ;  /* 0x000000100e477819 */ /* 0x000fe200000006ff */
[----:B------:R-:W-:Y:S01]  /*21f0*/  FADD R75, R75, 1 ;  /* 0x3f8000004b4b7421 */ /* 0x000fe20000000000 */
[----:B------:R-:W-:Y:S01]  /*2200*/  @P1 FMUL R71, R69, R8 ;  /* 0x0000000845471220 */ /* 0x000fe20000400000 */
[----:B------:R-:W-:Y:S01]  /*2210*/  IMAD.U32 R0, R13, 0x10000, RZ ;  /* 0x000100000d007824 */ /* 0x000fe200078e00ff */
[----:B------:R-:W-:Y:S01]  /*2220*/  FADD R69, R67, 1 ;  /* 0x3f80000043457421 */ /* 0x000fe20000000000 */
[----:B------:R-:W-:Y:S01]  /*2230*/  FADD R73, R73, 1 ;  /* 0x3f80000049497421 */ /* 0x000fe20000000000 */
[C---:B------:R-:W-:Y:S01]  /*2240*/  PRMT R13, R18.reuse, 0x7632, R13 ;  /* 0x00007632120d7816 */ /* 0x040fe2000000000d */
[----:B------:R-:W-:Y:S01]  /*2250*/  @P1 FMUL R0, R77, R6 ;  /* 0x000000064d001220 */ /* 0x000fe20000400000 */
[C---:B------:R-:W-:Y:S01]  /*2260*/  PRMT R14, R19.reuse, 0x7632, R14 ;  /* 0x00007632130e7816 */ /* 0x040fe2000000000e */
[----:B------:R-:W-:Y:S01]  /*2270*/  IMAD.U32 R19, R19, 0x10000, RZ ;  /* 0x0001000013137824 */ /* 0x000fe200078e00ff */
[----:B------:R-:W-:Y:S01]  /*2280*/  SHF.L.U32 R18, R18, 0x10, RZ ;  /* 0x0000001012127819 */ /* 0x000fe200000006ff */
[----:B------:R-:W-:Y:S01]  /*2290*/  IMAD.U32 R67, R15, 0x10000, RZ ;  /* 0x000100000f437824 */ /* 0x000fe200078e00ff */
[----:B------:R-:W-:Y:S01]  /*22a0*/  @P1 FMUL R19, R75, R26 ;  /* 0x0000001a4b131220 */ /* 0x000fe20000400000 */
[----:B------:R-:W-:Y:S01]  /*22b0*/  @P1 FMUL R67, R69, R10 ;  /* 0x0000000a45431220 */ /* 0x000fe20000400000 */
[----:B------:R-:W-:Y:S01]  /*22c0*/  FADD R65, R65, 1 ;  /* 0x3f80000041417421 */ /* 0x000fe20000000000 */
[----:B------:R-:W-:Y:S01]  /*22d0*/  FADD R77, R63, 1 ;  /* 0x3f8000003f4d7421 */ /* 0x000fe20000000000 */
[----:B------:R-:W-:Y:S01]  /*22e0*/  @P1 FMUL R18, R73, R24 ;  /* 0x0000001849121220 */ /* 0x000fe20000400000 */
[----:B------:R-:W-:Y:S01]  /*22f0*/  PRMT R69, R13, 0x7632, R69 ;  /* 0x000076320d457816 */ /* 0x000fe20000000045 */
[----:B------:R-:W-:Y:S01]  /*2300*/  FADD R70, R70, 1 ;  /* 0x3f80000046467421 */ /* 0x000fe20000000000 */
[C---:B------:R-:W-:Y:S01]  /*2310*/  PRMT R6, R16.reuse, 0x7632, R6 ;  /* 0x0000763210067816 */ /* 0x040fe20000000006 */
[----:B------:R-:W-:Y:S01]  /*2320*/  IMAD.U32 R16, R16, 0x10000, RZ ;  /* 0x0001000010107824 */ /* 0x000fe200078e00ff */
[----:B------:R-:W-:Y:S01]  /*2330*/  PRMT R8, R17, 0x7632, R8 ;  /* 0x0000763211087816 */ /* 0x000fe20000000008 */
[----:B------:R-:W-:Y:S01]  /*2340*/  @P1 FMUL R16, R65, R20 ;  /* 0x0000001441101220 */ /* 0x000fe20000400000 */
[----:B------:R-:W-:Y:S01]  /*2350*/  SHF.L.U32 R17, R17, 0x10, RZ ;  /* 0x0000001011117819 */ /* 0x000fe200000006ff */
[----:B------:R-:W-:Y:S01]  /*2360*/  @P1 FMUL R17, R77, R22 ;  /* 0x000000164d111220 */ /* 0x000fe20000400000 */
[----:B------:R-:W-:Y:S01]  /*2370*/  FSETP.GEU.AND P4, PT, R48, R19, PT ;  /* 0x000000133000720b */ /* 0x000fe20003f8e000 */
[----:B------:R-:W-:Y:S01]  /*2380*/  IMAD.U32 R69, R69, 0x10000, RZ ;  /* 0x0001000045457824 */ /* 0x000fe200078e00ff */
[C---:B------:R-:W-:Y:S01]  /*2390*/  FSETP.GEU.AND P5, PT, R47.reuse, R18, PT ;  /* 0x000000122f00720b */ /* 0x040fe20003fae000 */
[----:B------:R-:W-:Y:S01]  /*23a0*/  @P1 FMUL R69, R70, R7 ;  /* 0x0000000746451220 */ /* 0x000fe20000400000 */
[----:B------:R-:W-:Y:S01]  /*23b0*/  PRMT R10, R14, 0x7632, R10 ;  /* 0x000076320e0a7816 */ /* 0x000fe2000000000a */
[----:B------:R-:W-:Y:S01]  /*23c0*/  FADD R68, R68, 1 ;  /* 0x3f80000044447421 */ /* 0x000fe20000000000 */
[----:B------:R-:W-:Y:S01]  /*23d0*/  PRMT R63, R12, 0x7632, R63 ;  /* 0x000076320c3f7816 */ /* 0x000fe2000000003f */
[----:B------:R-:W-:Y:S01]  /*23e0*/  FADD R72, R72, 1 ;  /* 0x3f80000048487421 */ /* 0x000fe20000000000 */
[----:B------:R-:W-:Y:S01]  /*23f0*/  FSETP.NAN.AND P3, PT, R48, R48, PT ;  /* 0x000000303000720b */ /* 0x000fe20003f68000 */
[----:B------:R-:W-:Y:S01]  /*2400*/  FADD R60, R60, 1 ;  /* 0x3f8000003c3c7421 */ /* 0x000fe20000000000 */
[----:B------:R-:W-:Y:S01]  /*2410*/  FSEL R7, R48, R19, !P4 ;  /* 0x0000001330077208 */ /* 0x000fe20006000000 */
[----:B------:R-:W-:Y:S01]  /*2420*/  FADD R66, R66, 1 ;  /* 0x3f80000042427421 */ /* 0x000fe20000000000 */
[----:B------:R-:W-:Y:S01]  /*2430*/  FSETP.GEU.AND P6, PT, R46, R17, PT ;  /* 0x000000112e00720b */ /* 0x000fe20003fce000 */
[----:B------:R-:W-:Y:S01]  /*2440*/  FADD R64, R64, 1 ;  /* 0x3f80000040407421 */ /* 0x000fe20000000000 */
[----:B------:R-:W-:Y:S01]  /*2450*/  FSETP.GEU.AND P4, PT, R44, R16, PT ;  /* 0x000000102c00720b */ /* 0x000fe20003f8e000 */
[----:B------:R-:W-:Y:S01]  /*2460*/  FADD R62, R62, 1 ;  /* 0x3f8000003e3e7421 */ /* 0x000fe20000000000 */
[----:B------:R-:W-:Y:S01]  /*2470*/  FSEL R20, R47, R18, !P5 ;  /* 0x000000122f147208 */ /* 0x000fe20006800000 */
[----:B------:R-:W-:Y:S01]  /*2480*/  FADD R74, R74, 1 ;  /* 0x3f8000004a4a7421 */ /* 0x000fe20000000000 */
[----:B------:R-:W-:Y:S01]  /*2490*/  FSETP.GEU.AND P5, PT, R42, R67, PT ;  /* 0x000000432a00720b */ /* 0x000fe20003fae000 */
[----:B------:R-:W-:Y:S01]  /*24a0*/  FADD R76, R76, 1 ;  /* 0x3f8000004c4c7421 */ /* 0x000fe20000000000 */
[----:B------:R-:W-:Y:S01]  /*24b0*/  SHF.L.U32 R10, R10, 0x10, RZ ;  /* 0x000000100a0a7819 */ /* 0x000fe200000006ff */
[----:B------:R-:W-:Y:S01]  /*24c0*/  @P1 FMUL R10, R68, R9 ;  /* 0x00000009440a1220 */ /* 0x000fe20000400000 */
[----:B------:R-:W-:Y:S01]  /*24d0*/  SHF.L.U32 R63, R63, 0x10, RZ ;  /* 0x000000103f3f7819 */ /* 0x000fe200000006ff */
[----:B------:R-:W-:Y:S01]  /*24e0*/  @P1 FMUL R63, R72, R5 ;  /* 0x00000005483f1220 */ /* 0x000fe20000400000 */
[----:B------:R-:W-:Y:S01]  /*24f0*/  @P0 FSEL R48, R48, R7, P3 ;  /* 0x0000000730300208 */ /* 0x000fe20001800000 */
[----:B------:R-:W-:Y:S01]  /*2500*/  IMAD.U32 R8, R8, 0x10000, RZ ;  /* 0x0001000008087824 */ /* 0x000fe200078e00ff */
[----:B------:R-:W-:Y:S01]  /*2510*/  SHF.L.U32 R12, R12, 0x10, RZ ;  /* 0x000000100c0c7819 */ /* 0x000fe200000006ff */
[----:B------:R-:W-:Y:S01]  /*2520*/  @P1 FMUL R12, R60, R4 ;  /* 0x000000043c0c1220 */ /* 0x000fe20000400000 */
[----:B------:R-:W-:Y:S01]  /*2530*/  FSEL R9, R46, R17, !P6 ;  /* 0x000000112e097208 */ /* 0x000fe20007000000 */
[----:B------:R-:W-:Y:S01]  /*2540*/  IMAD.U32 R14, R14, 0x10000, RZ ;  /* 0x000100000e0e7824 */ /* 0x000fe200078e00ff */
[----:B------:R-:W-:Y:S01]  /*2550*/  FSEL R7, R44, R16, !P4 ;  /* 0x000000102c077208 */ /* 0x000fe20006000000 */
[----:B------:R-:W-:Y:S01]  /*2560*/  @P1 FMUL R8, R62, R23 ;  /* 0x000000173e081220 */ /* 0x000fe20000400000 */
[----:B------:R-:W-:Y:S01]  /*2570*/  FSETP.NAN.AND P6, PT, R44, R44, PT ;  /* 0x0000002c2c00720b */ /* 0x000fe20003fc8000 */
[----:B------:R-:W-:Y:S01]  /*2580*/  @P1 FMUL R14, R76, R27 ;  /* 0x0000001b4c0e1220 */ /* 0x000fe20000400000 */
[----:B------:R-:W-:-:S02]  /*2590*/  FSETP.NAN.AND P4, PT, R42, R42, PT ;  /* 0x0000002a2a00720b */ /* 0x000fc40003f88000 */
[----:B------:R-:W-:Y:S02]  /*25a0*/  FSEL R5, R42, R67, !P5 ;  /* 0x000000432a057208 */ /* 0x000fe40006800000 */
[----:B------:R-:W-:Y:S02]  /*25b0*/  FSETP.GEU.AND P5, PT, R40, R71, PT ;  /* 0x000000472800720b */ /* 0x000fe40003fae000 */
[----:B------:R-:W-:Y:S02]  /*25c0*/  PRMT R15, R15, 0x7632, R15 ;  /* 0x000076320f0f7816 */ /* 0x000fe4000000000f */
[----:B------:R-:W-:Y:S02]  /*25d0*/  FSETP.NAN.AND P3, PT, R47, R47, PT ;  /* 0x0000002f2f00720b */ /* 0x000fe40003f68000 */
[----:B------:R-:W-:Y:S01]  /*25e0*/  @P0 FSEL R44, R44, R7, P6 ;  /* 0x000000072c2c0208 */ /* 0x000fe20003000000 */
[----:B------:R-:W-:Y:S01]  /*25f0*/  IMAD.U32 R4, R15, 0x10000, RZ ;  /* 0x000100000f047824 */ /* 0x000fe200078e00ff */
[----:B------:R-:W-:Y:S01]  /*2600*/  @P0 FSEL R42, R42, R5, P4 ;  /* 0x000000052a2a0208 */ /* 0x000fe20002000000 */
[----:B------:R-:W-:Y:S01]  /*2610*/  @P1 FMUL R4, R66, R11 ;  /* 0x0000000b42041220 */ /* 0x000fe20000400000 */
[----:B------:R-:W-:-:S02]  /*2620*/  FSETP.GEU.AND P6, PT, R38, R0, PT ;  /* 0x000000002600720b */ /* 0x000fc40003fce000 */
[----:B------:R-:W-:Y:S02]  /*2630*/  FSETP.GEU.AND P4, PT, R61, R12, PT ;  /* 0x0000000c3d00720b */ /* 0x000fe40003f8e000 */
[----:B------:R-:W-:Y:S02]  /*2640*/  FSEL R7, R40, R71, !P5 ;  /* 0x0000004728077208 */ /* 0x000fe40006800000 */
[----:B------:R-:W-:Y:S02]  /*2650*/  FSETP.GT.AND P5, PT, R59, R19, PT ;  /* 0x000000133b00720b */ /* 0x000fe40003fa4000 */
[----:B------:R-:W-:Y:S01]  /*2660*/  SHF.L.U32 R6, R6, 0x10, RZ ;  /* 0x0000001006067819 */ /* 0x000fe200000006ff */
[----:B------:R-:W-:Y:S01]  /*2670*/  @P1 FMUL R6, R64, R21 ;  /* 0x0000001540061220 */ /* 0x000fe20000400000 */
[----:B------:R-:W-:Y:S01]  /*2680*/  SHF.L.U32 R13, R13, 0x10, RZ ;  /* 0x000000100d0d7819 */ /* 0x000fe200000006ff */
[----:B------:R-:W-:Y:S01]  /*2690*/  @P1 FMUL R13, R74, R25 ;  /* 0x000000194a0d1220 */ /* 0x000fe20000400000 */
[----:B------:R-:W-:-:S02]  /*26a0*/  @P0 FSEL R47, R47, R20, P3 ;  /* 0x000000142f2f0208 */ /* 0x000fc40001800000 */
[----:B------:R-:W-:Y:S02]  /*26b0*/  FSETP.NAN.AND P1, PT, R46, R46, PT ;  /* 0x0000002e2e00720b */ /* 0x000fe40003f28000 */
[----:B------:R-:W-:Y:S02]  /*26c0*/  FSEL R5, R38, R0, !P6 ;  /* 0x0000000026057208 */ /* 0x000fe40007000000 */
[C---:B------:R-:W-:Y:S02]  /*26d0*/  FSEL R20, R61.reuse, R12, !P4 ;  /* 0x0000000c3d147208 */ /* 0x040fe40006000000 */
[----:B------:R-:W-:Y:S02]  /*26e0*/  FSETP.NAN.AND P3, PT, R40, R40, PT ;  /* 0x000000282800720b */ /* 0x000fe40003f68000 */
[----:B------:R-:W-:Y:S02]  /*26f0*/  FSETP.NAN.AND P6, PT, R61, R61, PT ;  /* 0x0000003d3d00720b */ /* 0x000fe40003fc8000 */
[----:B------:R-:W-:-:S02]  /*2700*/  FSETP.NAN.AND P4, PT, R59, R59, PT ;  /* 0x0000003b3b00720b */ /* 0x000fc40003f88000 */
[----:B------:R-:W-:Y:S02]  /*2710*/  FSEL R22, R59, R19, P5 ;  /* 0x000000133b167208 */ /* 0x000fe40002800000 */
[----:B------:R-:W-:Y:S02]  /*2720*/  FSETP.GT.AND P5, PT, R58, R18, PT ;  /* 0x000000123a00720b */ /* 0x000fe40003fa4000 */
[----:B------:R-:W-:Y:S02]  /*2730*/  @P0 FSEL R46, R46, R9, P1 ;  /* 0x000000092e2e0208 */ /* 0x000fe40000800000 */
[----:B------:R-:W-:Y:S02]  /*2740*/  FSETP.NAN.AND P1, PT, R38, R38, PT ;  /* 0x000000262600720b */ /* 0x000fe40003f28000 */
[----:B------:R-:W-:Y:S02]  /*2750*/  @P0 FSEL R40, R40, R7, P3 ;  /* 0x0000000728280208 */ /* 0x000fe40001800000 */
[----:B------:R-:W-:-:S02]  /*2760*/  @P0 FSEL R61, R61, R20, P6 ;  /* 0x000000143d3d0208 */ /* 0x000fc40003000000 */
[----:B------:R-:W-:Y:S02]  /*2770*/  @P0 FSEL R59, R59, R22, P4 ;  /* 0x000000163b3b0208 */ /* 0x000fe40002000000 */
[----:B------:R-:W-:Y:S02]  /*2780*/  FSETP.GT.AND P6, PT, R57, R17, PT ;  /* 0x000000113900720b */ /* 0x000fe40003fc4000 */
[----:B------:R-:W-:Y:S02]  /*2790*/  FSETP.GT.AND P4, PT, R56, R16, PT ;  /* 0x000000103800720b */ /* 0x000fe40003f84000 */
[----:B------:R-:W-:Y:S02]  /*27a0*/  FSEL R7, R58, R18, P5 ;  /* 0x000000123a077208 */ /* 0x000fe40002800000 */
[----:B------:R-:W-:Y:S02]  /*27b0*/  FSETP.GT.AND P5, PT, R55, R67, PT ;  /* 0x000000433700720b */ /* 0x000fe40003fa4000 */
[----:B------:R-:W-:-:S02]  /*27c0*/  @P0 FSEL R38, R38, R5, P1 ;  /* 0x0000000526260208 */ /* 0x000fc40000800000 */
[----:B------:R-:W-:Y:S02]  /*27d0*/  FSEL R18, R57, R17, P6 ;  /* 0x0000001139127208 */ /* 0x000fe40003000000 */
[C---:B------:R-:W-:Y:S02]  /*27e0*/  FSEL R5, R56.reuse, R16, P4 ;  /* 0x0000001038057208 */ /* 0x040fe40002000000 */
[----:B------:R-:W-:Y:S02]  /*27f0*/  FSETP.NAN.AND P6, PT, R56, R56, PT ;  /* 0x000000383800720b */ /* 0x000fe40003fc8000 */
[C---:B------:R-:W-:Y:S02]  /*2800*/  FSETP.NAN.AND P4, PT, R55.reuse, R55, PT ;  /* 0x000000373700720b */ /* 0x040fe40003f88000 */
[----:B------:R-:W-:Y:S02]  /*2810*/  FSEL R16, R55, R67, P5 ;  /* 0x0000004337107208 */ /* 0x000fe40002800000 */
[----:B------:R-:W-:-:S02]  /*2820*/  FSETP.GT.AND P5, PT, R54, R71, PT ;  /* 0x000000473600720b */ /* 0x000fc40003fa4000 */
[----:B------:R-:W-:Y:S02]  /*2830*/  @P0 FSEL R56, R56, R5, P6 ;  /* 0x0000000538380208 */ /* 0x000fe40003000000 */
[----:B------:R-:W-:Y:S02]  /*2840*/  @P0 FSEL R55, R55, R16, P4 ;  /* 0x0000001037370208 */ /* 0x000fe40002000000 */
[----:B------:R-:W-:Y:S02]  /*2850*/  FSETP.NAN.AND P1, PT, R57, R57, PT ;  /* 0x000000393900720b */ /* 0x000fe40003f28000 */
[----:B------:R-:W-:Y:S02]  /*2860*/  FSETP.GT.AND P6, PT, R53, R0, PT ;  /* 0x000000003500720b */ /* 0x000fe40003fc4000 */
[----:B------:R-:W-:Y:S02]  /*2870*/  FSETP.GT.AND P4, PT, R52, R12, PT ;  /* 0x0000000c3400720b */ /* 0x000fe40003f84000 */
[----:B------:R-:W-:-:S02]  /*2880*/  FSEL R71, R54, R71, P5 ;  /* 0x0000004736477208 */ /* 0x000fc40002800000 */
[----:B------:R-:W-:Y:S02]  /*2890*/  FSETP.GEU.AND P5, PT, R49, R14, PT ;  /* 0x0000000e3100720b */ /* 0x000fe40003fae000 */
[----:B------:R-:W-:Y:S02]  /*28a0*/  FSETP.NAN.AND P3, PT, R58, R58, PT ;  /* 0x0000003a3a00720b */ /* 0x000fe40003f68000 */
[----:B------:R-:W-:Y:S02]  /*28b0*/  @P0 FSEL R57, R57, R18, P1 ;  /* 0x0000001239390208 */ /* 0x000fe40000800000 */
[----:B------:R-:W-:Y:S02]  /*28c0*/  FSEL R16, R53, R0, P6 ;  /* 0x0000000035107208 */ /* 0x000fe40003000000 */
[----:B------:R-:W-:Y:S02]  /*28d0*/  FSEL R5, R52, R12, P4 ;  /* 0x0000000c34057208 */ /* 0x000fe40002000000 */
[----:B------:R-:W-:-:S02]  /*28e0*/  FSETP.NAN.AND P1, PT, R54, R54, PT ;  /* 0x000000363600720b */ /* 0x000fc40003f28000 */
[C---:B------:R-:W-:Y:S02]  /*28f0*/  FSEL R0, R49.reuse, R14, !P5 ;  /* 0x0000000e31007208 */ /* 0x040fe40006800000 */
[----:B------:R-:W-:Y:S02]  /*2900*/  FSETP.NAN.AND P4, PT, R49, R49, PT ;  /* 0x000000313100720b */ /* 0x000fe40003f88000 */
[----:B------:R-:W-:Y:S02]  /*2910*/  FSETP.NAN.AND P6, PT, R52, R52, PT ;  /* 0x000000343400720b */ /* 0x000fe40003fc8000 */
[----:B------:R-:W-:Y:S02]  /*2920*/  @P0 FSEL R58, R58, R7, P3 ;  /* 0x000000073a3a0208 */ /* 0x000fe40001800000 */
[----:B------:R-:W-:Y:S02]  /*2930*/  FSETP.NAN.AND P3, PT, R53, R53, PT ;  /* 0x000000353500720b */ /* 0x000fe40003f68000 */
[----:B------:R-:W-:-:S02]  /*2940*/  @P0 FSEL R54, R54, R71, P1 ;  /* 0x0000004736360208 */ /* 0x000fc40000800000 */
[----:B------:R-:W-:Y:S02]  /*2950*/  @P0 FSEL R49, R49, R0, P4 ;  /* 0x0000000031310208 */ /* 0x000fe40002000000 */
[----:B------:R-:W-:Y:S02]  /*2960*/  @P0 FSEL R52, R52, R5, P6 ;  /* 0x0000000534340208 */ /* 0x000fe40003000000 */
[----:B------:R-:W-:Y:S02]  /*2970*/  FSETP.GEU.AND P1, PT, R51, R13, PT ;  /* 0x0000000d3300720b */ /* 0x000fe40003f2e000 */
[----:B------:R-:W-:Y:S02]  /*2980*/  FSETP.GEU.AND P4, PT, R45, R6, PT ;  /* 0x000000062d00720b */ /* 0x000fe40003f8e000 */
[----:B------:R-:W-:Y:S02]  /*2990*/  FSETP.GEU.AND P5, PT, R43, R4, PT ;  /* 0x000000042b00720b */ /* 0x000fe40003fae000 */
[----:B------:R-:W-:-:S02]  /*29a0*/  FSETP.GEU.AND P6, PT, R50, R8, PT ;  /* 0x000000083200720b */ /* 0x000fc40003fce000 */
[----:B------:R-:W-:Y:S02]  /*29b0*/  @P0 FSEL R53, R53, R16, P3 ;  /* 0x0000001035350208 */ /* 0x000fe40001800000 */
[----:B------:R-:W-:Y:S02]  /*29c0*/  FSEL R16, R51, R13, !P1 ;  /* 0x0000000d33107208 */ /* 0x000fe40004800000 */
[----:B------:R-:W-:Y:S02]  /*29d0*/  FSEL R12, R45, R6, !P4 ;  /* 0x000000062d0c7208 */ /* 0x000fe40006000000 */
[----:B------:R-:W-:Y:S02]  /*29e0*/  FSEL R0, R43, R4, !P5 ;  /* 0x000000042b007208 */ /* 0x000fe40006800000 */
[C---:B------:R-:W-:Y:S02]  /*29f0*/  FSEL R5, R50.reuse, R8, !P6 ;  /* 0x0000000832057208 */ /* 0x040fe40007000000 */
[----:B------:R-:W-:-:S02]  /*2a00*/  FSETP.NAN.AND P1, PT, R50, R50, PT ;  /* 0x000000323200720b */ /* 0x000fc40003f28000 */
[----:B------:R-:W-:Y:S02]  /*2a10*/  FSETP.NAN.AND P4, PT, R45, R45, PT ;  /* 0x0000002d2d00720b */ /* 0x000fe40003f88000 */
[----:B------:R-:W-:Y:S02]  /*2a20*/  FSETP.NAN.AND P5, PT, R43, R43, PT ;  /* 0x0000002b2b00720b */ /* 0x000fe40003fa8000 */
[----:B------:R-:W-:Y:S02]  /*2a30*/  FSETP.NAN.AND P3, PT, R51, R51, PT ;  /* 0x000000333300720b */ /* 0x000fe40003f68000 */
[----:B------:R-:W-:Y:S02]  /*2a40*/  @P0 FSEL R50, R50, R5, P1 ;  /* 0x0000000532320208 */ /* 0x000fe40000800000 */
[----:B------:R-:W-:Y:S02]  /*2a50*/  @P0 FSEL R45, R45, R12, P4 ;  /* 0x0000000c2d2d0208 */ /* 0x000fe40002000000 */
[----:B------:R-:W-:-:S02]  /*2a60*/  @P0 FSEL R43, R43, R0, P5 ;  /* 0x000000002b2b0208 */ /* 0x000fc40002800000 */
[----:B------:R-:W-:Y:S02]  /*2a70*/  FSETP.GT.AND P1, PT, R33, R14, PT ;  /* 0x0000000e2100720b */ /* 0x000fe40003f24000 */
[----:B------:R-:W-:Y:S02]  /*2a80*/  FSETP.GEU.AND P4, PT, R39, R69, PT ;  /* 0x000000452700720b */ /* 0x000fe40003f8e000 */
[----:B------:R-:W-:Y:S02]  /*2a90*/  FSETP.GEU.AND P5, PT, R37, R63, PT ;  /* 0x0000003f2500720b */ /* 0x000fe40003fae000 */
[----:B------:R-:W-:Y:S02]  /*2aa0*/  @P0 FSEL R51, R51, R16, P3 ;  /* 0x0000001033330208 */ /* 0x000fe40001800000 */
[----:B------:R-:W-:Y:S02]  /*2ab0*/  FSEL R16, R33, R14, P1 ;  /* 0x0000000e21107208 */ /* 0x000fe40000800000 */
[----:B------:R-:W-:-:S02]  /*2ac0*/  FSEL R12, R39, R69, !P4 ;  /* 0x00000045270c7208 */ /* 0x000fc40006000000 */
[----:B------:R-:W-:Y:S02]  /*2ad0*/  FSEL R0, R37, R63, !P5 ;  /* 0x0000003f25007208 */ /* 0x000fe40006800000 */
[----:B------:R-:W-:Y:S02]  /*2ae0*/  FSETP.NAN.AND P1, PT, R39, R39, PT ;  /* 0x000000272700720b */ /* 0x000fe40003f28000 */
[----:B------:R-:W-:Y:S02]  /*2af0*/  FSETP.NAN.AND P4, PT, R37, R37, PT ;  /* 0x000000252500720b */ /* 0x000fe40003f88000 */
[----:B------:R-:W-:Y:S02]  /*2b00*/  FSETP.NAN.AND P5, PT, R33, R33, PT ;  /* 0x000000212100720b */ /* 0x000fe40003fa8000 */
[----:B------:R-:W-:Y:S02]  /*2b10*/  FSETP.GEU.AND P6, PT, R41, R10, PT ;  /* 0x0000000a2900720b */ /* 0x000fe40003fce000 */
[----:B------:R-:W-:-:S02]  /*2b20*/  @P0 FSEL R39, R39, R12, P1 ;  /* 0x0000000c27270208 */ /* 0x000fc40000800000 */
[----:B------:R-:W-:Y:S02]  /*2b30*/  @P0 FSEL R37, R37, R0, P4 ;  /* 0x0000000025250208 */ /* 0x000fe40002000000 */
[----:B------:R-:W-:Y:S02]  /*2b40*/  @P0 FSEL R33, R33, R16, P5 ;  /* 0x0000001021210208 */ /* 0x000fe40002800000 */
[----:B------:R-:W-:Y:S02]  /*2b50*/  FSEL R14, R41, R10, !P6 ;  /* 0x0000000a290e7208 */ /* 0x000fe40007000000 */
[----:B------:R-:W-:Y:S01]  /*2b60*/  FSETP.GT.AND P1, PT, R32, R13, PT ;  /* 0x0000000d2000720b */ /* 0x000fe20003f24000 */
[----:B------:R-:W-:Y:S01]  /*2b70*/  IMAD.MOV.U32 R68, RZ, RZ, R33 ;  /* 0x000000ffff447224 */ /* 0x000fe200078e0021 */
[----:B------:R-:W-:Y:S02]  /*2b80*/  FSETP.GT.AND P4, PT, R30, R6, PT ;  /* 0x000000061e00720b */ /* 0x000fe40003f84000 */
[----:B------:R-:W-:-:S02]  /*2b90*/  FSETP.GT.AND P5, PT, R29, R4, PT ;  /* 0x000000041d00720b */ /* 0x000fc40003fa4000 */
[----:B------:R-:W-:Y:S02]  /*2ba0*/  FSETP.GT.AND P6, PT, R31, R8, PT ;  /* 0x000000081f00720b */ /* 0x000fe40003fc4000 */
[----:B------:R-:W-:Y:S02]  /*2bb0*/  FSEL R13, R32, R13, P1 ;  /* 0x0000000d200d7208 */ /* 0x000fe40000800000 */
[----:B------:R-:W-:Y:S02]  /*2bc0*/  FSEL R5, R30, R6, P4 ;  /* 0x000000061e057208 */ /* 0x000fe40002000000 */
[----:B------:R-:W-:Y:S02]  /*2bd0*/  FSEL R4, R29, R4, P5 ;  /* 0x000000041d047208 */ /* 0x000fe40002800000 */
[----:B------:R-:W-:Y:S02]  /*2be0*/  FSETP.NAN.AND P3, PT, R41, R41, PT ;  /* 0x000000292900720b */ /* 0x000fe40003f68000 */
[----:B------:R-:W-:-:S02]  /*2bf0*/  FSEL R8, R31, R8, P6 ;  /* 0x000000081f087208 */ /* 0x000fc40003000000 */
[----:B------:R-:W-:Y:S02]  /*2c00*/  FSETP.NAN.AND P1, PT, R31, R31, PT ;  /* 0x0000001f1f00720b */ /* 0x000fe40003f28000 */
[C---:B------:R-:W-:Y:S02]  /*2c10*/  FSETP.NAN.AND P4, PT, R30.reuse, R30, PT ;  /* 0x0000001e1e00720b */ /* 0x040fe40003f88000 */
[----:B------:R-:W-:Y:S02]  /*2c20*/  FSETP.NAN.AND P5, PT, R29, R29, PT ;  /* 0x0000001d1d00720b */ /* 0x000fe40003fa8000 */
[----:B------:R-:W-:Y:S02]  /*2c30*/  @P0 FSEL R41, R41, R14, P3 ;  /* 0x0000000e29290208 */ /* 0x000fe40001800000 */
[----:B------:R-:W-:Y:S02]  /*2c40*/  @P0 FSEL R31, R31, R8, P1 ;  /* 0x000000081f1f0208 */ /* 0x000fe40000800000 */
[----:B------:R-:W-:-:S02]  /*2c50*/  @P0 FSEL R30, R30, R5, P4 ;  /* 0x000000051e1e0208 */ /* 0x000fc40002000000 */
[----:B------:R-:W-:Y:S01]  /*2c60*/  @P0 FSEL R29, R29, R4, P5 ;  /* 0x000000041d1d0208 */ /* 0x000fe20002800000 */
[----:B------:R-:W-:Y:S01]  /*2c70*/  IMAD.MOV.U32 R66, RZ, RZ, R31 ;  /* 0x000000ffff427224 */ /* 0x000fe200078e001f */
[----:B------:R-:W-:Y:S02]  /*2c80*/  FSETP.NAN.AND P3, PT, R32, R32, PT ;  /* 0x000000202000720b */ /* 0x000fe40003f68000 */
[----:B------:R-:W-:Y:S01]  /*2c90*/  FSETP.GT.AND P4, PT, R28, R10, PT ;  /* 0x0000000a1c00720b */ /* 0x000fe20003f84000 */
[----:B------:R-:W-:Y:S01]  /*2ca0*/  IMAD.MOV.U32 R64, RZ, RZ, R29 ;  /* 0x000000ffff407224 */ /* 0x000fe200078e001d */
[----:B------:R-:W-:Y:S02]  /*2cb0*/  FSETP.GT.AND P5, PT, R3, R69, PT ;  /* 0x000000450300720b */ /* 0x000fe40003fa4000 */
[----:B------:R-:W-:Y:S02]  /*2cc0*/  IADD3 R36, P1, R36, 0x1000, RZ ;  /* 0x0000100024247810 */ /* 0x000fe40007f3e0ff */
[----:B------:R-:W-:-:S02]  /*2cd0*/  FSETP.GT.AND P6, PT, R2, R63, PT ;  /* 0x0000003f0200720b */ /* 0x000fc40003fc4000 */
[----:B------:R-:W-:Y:S01]  /*2ce0*/  @P0 FSEL R32, R32, R13, P3 ;  /* 0x0000000d20200208 */ /* 0x000fe20001800000 */
[----:B------:R-:W-:Y:S01]  /*2cf0*/  IMAD.X R35, RZ, RZ, R35, P1 ;  /* 0x000000ffff237224 */ /* 0x000fe200008e0623 */
[C---:B------:R-:W-:Y:S02]  /*2d00*/  FSEL R5, R28.reuse, R10, P4 ;  /* 0x0000000a1c057208 */ /* 0x040fe40002000000 */
[C---:B------:R-:W-:Y:S02]  /*2d10*/  FSEL R0, R3.reuse, R69, P5 ;  /* 0x0000004503007208 */ /* 0x040fe40002800000 */
[----:B------:R-:W-:Y:S02]  /*2d20*/  FSETP.NAN.AND P3, PT, R28, R28, PT ;  /* 0x0000001c1c00720b */ /* 0x000fe40003f68000 */
[----:B------:R-:W-:Y:S02]  /*2d30*/  FSETP.NAN.AND P4, PT, R3, R3, PT ;  /* 0x000000030300720b */ /* 0x000fe40003f88000 */
[----:B------:R-:W-:-:S02]  /*2d40*/  FSETP.NAN.AND P5, PT, R2, R2, PT ;  /* 0x000000020200720b */ /* 0x000fc40003fa8000 */
[----:B------:R-:W-:Y:S02]  /*2d50*/  FSEL R63, R2, R63, P6 ;  /* 0x0000003f023f7208 */ /* 0x000fe40003000000 */
[----:B------:R-:W-:Y:S02]  /*2d60*/  ISETP.GE.U32.AND P1, PT, R36, 0x2c00, PT ;  /* 0x00002c002400780c */ /* 0x000fe40003f26070 */
[----:B------:R-:W-:Y:S02]  /*2d70*/  @P0 FSEL R28, R28, R5, P3 ;  /* 0x000000051c1c0208 */ /* 0x000fe40001800000 */
[----:B------:R-:W-:Y:S02]  /*2d80*/  @P0 FSEL R3, R3, R0, P4 ;  /* 0x0000000003030208 */ /* 0x000fe40002000000 */
[----:B------:R-:W-:Y:S02]  /*2d90*/  @P0 FSEL R2, R2, R63, P5 ;  /* 0x0000003f02020208 */ /* 0x000fe40002800000 */
[----:B------:R-:W-:Y:S01]  /*2da0*/  ISETP.GE.U32.AND.EX P0, PT, R35, RZ, PT, P1 ;  /* 0x000000ff2300720c */ /* 0x000fe20003f06110 */
[----:B------:R-:W-:Y:S01]  /*2db0*/  IMAD.MOV.U32 R62, RZ, RZ, R3 ;  /* 0x000000ffff3e7224 */ /* 0x000fe200078e0003 */
[----:B------:R-:W-:-:S02]  /*2dc0*/  MOV R0, R61 ;  /* 0x0000003d00007202 */ /* 0x000fc40000000f00 */
[----:B------:R-:W-:Y:S02]  /*2dd0*/  MOV R67, R32 ;  /* 0x0000002000437202 */ /* 0x000fe40000000f00 */
[----:B------:R-:W-:Y:S02]  /*2de0*/  MOV R65, R30 ;  /* 0x0000001e00417202 */ /* 0x000fe40000000f00 */
[----:B------:R-:W-:Y:S02]  /*2df0*/  MOV R63, R28 ;  /* 0x0000001c003f7202 */ /* 0x000fe40000000f00 */
[----:B------:R-:W-:-:S03]  /*2e00*/  MOV R61, R2 ;  /* 0x00000002003d7202 */ /* 0x000fc60000000f00 */
[----:B------:R-:W-:Y:S01]  /*2e10*/  @P0 CALL.REL.NOINC `(.L_x_45) ;  /* 0x0000001000000944 */ /* 0x000fe20003c00000 */
[----:B------:R-:W-:Y:S05]  /*2e20*/  BRA `(.L_x_46) ;  /* 0xffffd48000007947 */ /* 0x000fea000383ffff */
.L_x_45:
[C---:B------:R-:W-:Y:S01]  /*2e30*/  FSETP.NAN.AND P0, PT, R0.reuse, R0, PT ;  /* 0x000000000000720b */ /* 0x040fe20003f08000 */
[----:B------:R-:W0:Y:S01]  /*2e40*/  S2R R24, SR_TID.X ;  /* 0x0000000000187919 */ /* 0x000e220000002100 */
[CC--:B------:R-:W-:Y:S01]  /*2e50*/  FSETP.GEU.AND P1, PT, R0.reuse, R37.reuse, PT ;  /* 0x000000250000720b */ /* 0x0c0fe20003f2e000 */
[----:B------:R-:W-:Y:S01]  /*2e60*/  IMAD.MOV.U32 R29, RZ, RZ, -0x1000 ;  /* 0xfffff000ff1d7424 */ /* 0x000fe200078e00ff */
[C---:B------:R-:W-:Y:S01]  /*2e70*/  FSEL R37, R0.reuse, R37, P0 ;  /* 0x0000002500257208 */ /* 0x040fe20000000000 */
[----:B------:R-:W1:Y:S03]  /*2e80*/  S2R R77, SR_CTAID.X ;  /* 0x00000000004d7919 */ /* 0x000e660000002500 */
[----:B------:R-:W-:-:S04]  /*2e90*/  FSEL R0, R0, R37, !P1 ;  /* 0x0000002500007208 */ /* 0x000fc80004800000 */
[C---:B------:R-:W-:Y:S02]  /*2ea0*/  FSETP.GEU.AND P1, PT, R0.reuse, R38, PT ;  /* 0x000000260000720b */ /* 0x040fe40003f2e000 */
[----:B------:R-:W-:-:S11]  /*2eb0*/  FSETP.NAN.AND P0, PT, R0, R0, PT ;  /* 0x000000000000720b */ /* 0x000fd60003f08000 */
[----:B------:R-:W-:Y:S02]  /*2ec0*/  @P1 FSEL R0, R0, R38, P0 ;  /* 0x0000002600001208 */ /* 0x000fe40000000000 */
[----:B0-----:R-:W-:Y:S02]  /*2ed0*/  SHF.R.U32.HI R2, RZ, 0x3, R24 ;  /* 0x00000003ff027819 */ /* 0x001fe40000011618 */
[C---:B------:R-:W-:Y:S01]  /*2ee0*/  FSETP.GEU.AND P1, PT, R0.reuse, R39, PT ;  /* 0x000000270000720b */ /* 0x040fe20003f2e000 */
[----:B-1----:R-:W-:Y:S01]  /*2ef0*/  IMAD R30, R77, 0x3c00, R34 ;  /* 0x00003c004d1e7824 */ /* 0x002fe200078e0222 */
[----:B------:R-:W-:-:S11]  /*2f00*/  FSETP.NAN.AND P0, PT, R0, R0, PT ;  /* 0x000000000000720b */ /* 0x000fd60003f08000 */
[----:B------:R-:W-:-:S04]  /*2f10*/  @P1 FSEL R0, R0, R39, P0 ;  /* 0x0000002700001208 */ /* 0x000fc80000000000 */
[C---:B------:R-:W-:Y:S02]  /*2f20*/  FSETP.GEU.AND P1, PT, R0.reuse, R40, PT ;  /* 0x000000280000720b */ /* 0x040fe40003f2e000 */
        /* <DEDUP_REMOVED lines=19> */
[----:B------:R-:W-:Y:S02]  /*3060*/  @P1 FSEL R0, R0, R46, P0 ;  /* 0x0000002e00001208 */ /* 0x000fe40000000000 */
[----:B------:R-:W-:Y:S02]  /*3070*/  FSETP.NAN.AND P0, PT, R52, R52, PT ;  /* 0x000000343400720b */ /* 0x000fe40003f08000 */
[----:B------:R-:W-:Y:S02]  /*3080*/  FSETP.GEU.AND P3, PT, R0, R50, PT ;  /* 0x000000320000720b */ /* 0x000fe40003f6e000 */
[CC--:B------:R-:W-:Y:S02]  /*3090*/  FSETP.GT.AND P1, PT, R52.reuse, R61.reuse, PT ;  /* 0x0000003d3400720b */ /* 0x0c0fe40003f24000 */
[----:B------:R-:W-:Y:S02]  /*30a0*/  FSEL R61, R52, R61, P0 ;  /* 0x0000003d343d7208 */ /* 0x000fe40000000000 */
[----:B------:R-:W-:-:S02]  /*30b0*/  FSETP.NAN.AND P0, PT, R0, R0, PT ;  /* 0x000000000000720b */ /* 0x000fc40003f08000 */
[----:B------:R-:W-:-:S04]  /*30c0*/  FSEL R52, R52, R61, P1 ;  /* 0x0000003d34347208 */ /* 0x000fc80000800000 */
[----:B------:R-:W-:Y:S02]  /*30d0*/  FSETP.GT.AND P1, PT, R52, R53, PT ;  /* 0x000000353400720b */ /* 0x000fe40003f24000 */
[----:B------:R-:W-:Y:S02]  /*30e0*/  @P3 FSEL R0, R0, R50, P0 ;  /* 0x0000003200003208 */ /* 0x000fe40000000000 */
[----:B------:R-:W-:Y:S02]  /*30f0*/  FSETP.NAN.AND P3, PT, R52, R52, PT ;  /* 0x000000343400720b */ /* 0x000fe40003f68000 */
[C---:B------:R-:W-:Y:S02]  /*3100*/  FSETP.GEU.AND P4, PT, R0.reuse, R47, PT ;  /* 0x0000002f0000720b */ /* 0x040fe40003f8e000 */
[----:B------:R-:W-:-:S05]  /*3110*/  FSETP.NAN.AND P0, PT, R0, R0, PT ;  /* 0x000000000000720b */ /* 0x000fca0003f08000 */
[----:B------:R-:W-:-:S04]  /*3120*/  @!P1 FSEL R52, R52, R53, P3 ;  /* 0x0000003534349208 */ /* 0x000fc80001800000 */
        /* <DEDUP_REMOVED lines=18> */
[----:B------:R-:W-:Y:S02]  /*3250*/  FSETP.NAN.AND P1, PT, R52, R52, PT ;  /* 0x000000343400720b */ /* 0x000fe40003f28000 */
[----:B------:R-:W-:Y:S02]  /*3260*/  @P4 FSEL R0, R0, R49, P0 ;  /* 0x0000003100004208 */ /* 0x000fe40000000000 */
[----:B------:R-:W-:-:S03]  /*3270*/  FSETP.GT.AND P0, PT, R52, R55, PT ;  /* 0x000000373400720b */ /* 0x000fc60003f04000 */
[----:B------:R-:W0:Y:S10]  /*3280*/  SHFL.BFLY PT, R3, R0, 0x10, 0x1f ;  /* 0x0e001f0000037f89 */ /* 0x000e3400000e0000 */
[----:B------:R-:W-:-:S02]  /*3290*/  @!P0 FSEL R52, R52, R55, P1 ;  /* 0x0000003734348208 */ /* 0x000fc40000800000 */
[----:B------:R-:W-:Y:S02]  /*32a0*/  FSETP.NAN.AND P0, PT, R0, R0, PT ;  /* 0x000000000000720b */ /* 0x000fe40003f08000 */
[C---:B------:R-:W-:Y:S02]  /*32b0*/  FSETP.GT.AND P1, PT, R52.reuse, R64, PT ;  /* 0x000000403400720b */ /* 0x040fe40003f24000 */
[----:B------:R-:W-:Y:S02]  /*32c0*/  FSETP.NAN.AND P3, PT, R52, R52, PT ;  /* 0x000000343400720b */ /* 0x000fe40003f68000 */
[----:B0-----:R-:W-:-:S09]  /*32d0*/  FSETP.GEU.AND P4, PT, R0, R3, PT ;  /* 0x000000030000720b */ /* 0x001fd20003f8e000 */
[----:B------:R-:W-:Y:S02]  /*32e0*/  @!P1 FSEL R52, R52, R64, P3 ;  /* 0x0000004034349208 */ /* 0x000fe40001800000 */
[----:B------:R-:W-:Y:S02]  /*32f0*/  @!P0 FSEL R0, R0, R3, !P4 ;  /* 0x0000000300008208 */ /* 0x000fe40006000000 */
[C---:B------:R-:W-:Y:S02]  /*3300*/  FSETP.GT.AND P0, PT, R52.reuse, R56, PT ;  /* 0x000000383400720b */ /* 0x040fe40003f04000 */
[C---:B------:R-:W-:Y:S01]  /*3310*/  FSETP.NAN.AND P1, PT, R52.reuse, R52, PT ;  /* 0x000000343400720b */ /* 0x040fe20003f28000 */
[----:B------:R-:W0:Y:S10]  /*3320*/  SHFL.BFLY PT, R3, R0, 0x8, 0x1f ;  /* 0x0d001f0000037f89 */ /* 0x000e3400000e0000 */
[----:B------:R-:W-:-:S04]  /*3330*/  @!P0 FSEL R52, R52, R56, P1 ;  /* 0x0000003834348208 */ /* 0x000fc80000800000 */
[C---:B------:R-:W-:Y:S02]  /*3340*/  FSETP.GT.AND P0, PT, R52.reuse, R65, PT ;  /* 0x000000413400720b */ /* 0x040fe40003f04000 */
[----:B------:R-:W-:Y:S02]  /*3350*/  FSETP.NAN.AND P1, PT, R52, R52, PT ;  /* 0x000000343400720b */ /* 0x000fe40003f28000 */
[----:B0-----:R-:W-:-:S09]  /*3360*/  FSETP.GEU.AND P3, PT, R0, R3, PT ;  /* 0x000000030000720b */ /* 0x001fd20003f6e000 */
[----:B------:R-:W-:Y:S02]  /*3370*/  @!P0 FSEL R52, R52, R65, P1 ;  /* 0x0000004134348208 */ /* 0x000fe40000800000 */
[----:B------:R-:W-:Y:S02]  /*3380*/  FSETP.NAN.AND P0, PT, R0, R0, PT ;  /* 0x000000000000720b */ /* 0x000fe40003f08000 */
[----:B------:R-:W-:Y:S02]  /*3390*/  FSETP.GT.AND P1, PT, R52, R57, PT ;  /* 0x000000393400720b */ /* 0x000fe40003f24000 */
[----:B------:R-:W-:Y:S02]  /*33a0*/  @P3 FSEL R0, R0, R3, P0 ;  /* 0x0000000300003208 */ /* 0x000fe40000000000 */
[----:B------:R-:W-:-:S03]  /*33b0*/  FSETP.NAN.AND P0, PT, R52, R52, PT ;  /* 0x000000343400720b */ /* 0x000fc60003f08000 */
[----:B------:R-:W0:Y:S06]  /*33c0*/  SHFL.BFLY PT, R3, R0, 0x4, 0x1f ;  /* 0x0c801f0000037f89 */ /* 0x000e2c00000e0000 */
[----:B------:R-:W-:-:S04]  /*33d0*/  @!P1 FSEL R52, R52, R57, P0 ;  /* 0x0000003934349208 */ /* 0x000fc80000000000 */
[C---:B------:R-:W-:Y:S02]  /*33e0*/  FSETP.GT.AND P0, PT, R52.reuse, R66, PT ;  /* 0x000000423400720b */ /* 0x040fe40003f04000 */
[----:B------:R-:W-:-:S11]  /*33f0*/  FSETP.NAN.AND P1, PT, R52, R52, PT ;  /* 0x000000343400720b */ /* 0x000fd60003f28000 */
[----:B------:R-:W-:Y:S02]  /*3400*/  @!P0 FSEL R52, R52, R66, P1 ;  /* 0x0000004234348208 */ /* 0x000fe40000800000 */
[----:B------:R-:W-:Y:S02]  /*3410*/  FSETP.NAN.AND P0, PT, R0, R0, PT ;  /* 0x000000000000720b */ /* 0x000fe40003f08000 */
[----:B------:R-:W-:Y:S02]  /*3420*/  FSETP.GT.AND P1, PT, R52, R58, PT ;  /* 0x0000003a3400720b */ /* 0x000fe40003f24000 */
[----:B0-----:R-:W-:Y:S02]  /*3430*/  FSETP.GEU.AND P4, PT, R0, R3, PT ;  /* 0x000000030000720b */ /* 0x001fe40003f8e000 */
[----:B------:R-:W-:-:S09]  /*3440*/  FSETP.NAN.AND P3, PT, R52, R52, PT ;  /* 0x000000343400720b */ /* 0x000fd20003f68000 */
[----:B------:R-:W-:Y:S02]  /*3450*/  @!P1 FSEL R52, R52, R58, P3 ;  /* 0x0000003a34349208 */ /* 0x000fe40001800000 */
[----:B------:R-:W-:Y:S02]  /*3460*/  @P4 FSEL R0, R0, R3, P0 ;  /* 0x0000000300004208 */ /* 0x000fe40000000000 */
[CC--:B------:R-:W-:Y:S02]  /*3470*/  FSETP.GT.AND P0, PT, R52.reuse, R67.reuse, PT ;  /* 0x000000433400720b */ /* 0x0c0fe40003f04000 */
        /* <DEDUP_REMOVED lines=10> */
[----:B------:R-:W-:Y:S02]  /*3520*/  FSETP.NAN.AND P0, PT, R52, R52, PT ;  /* 0x000000343400720b */ /* 0x000fe40003f08000 */
[----:B------:R-:W-:Y:S01]  /*3530*/  ISETP.GE.AND P3, PT, R24, 0x8, PT ;  /* 0x000000081800780c */ /* 0x000fe20003f66270 */
[----:B------:R-:W0:Y:S06]  /*3540*/  SHFL.BFLY PT, R3, R0, 0x1, 0x1f ;  /* 0x0c201f0000037f89 */ /* 0x000e2c00000e0000 */
[----:B------:R-:W-:-:S02]  /*3550*/  @!P1 FSEL R52, R52, R68, P0 ;  /* 0x0000004434349208 */ /* 0x000fc40000000000 */
[----:B------:R-:W-:Y:S02]  /*3560*/  LOP3.LUT P1, RZ, R24, 0x1f, RZ, 0xc0, !PT ;  /* 0x0000001f18ff7812 */ /* 0x000fe4000782c0ff */
[----:B------:R-:W-:Y:S01]  /*3570*/  FSETP.NAN.AND P0, PT, R0, R0, PT ;  /* 0x000000000000720b */ /* 0x000fe20003f08000 */
[----:B------:R-:W1:Y:S01]  /*3580*/  SHFL.BFLY PT, R5, R52, 0x10, 0x1f ;  /* 0x0e001f0034057f89 */ /* 0x000e6200000e0000 */
[----:B------:R-:W-:Y:S02]  /*3590*/  FSETP.NAN.AND P5, PT, R52, R52, PT ;  /* 0x000000343400720b */ /* 0x000fe40003fa8000 */
[----:B0-----:R-:W-:Y:S02]  /*35a0*/  FSETP.GEU.AND P6, PT, R0, R3, PT ;  /* 0x000000030000720b */ /* 0x001fe40003fce000 */
[----:B-1----:R-:W-:-:S09]  /*35b0*/  FSETP.GT.AND P4, PT, R52, R5, PT ;  /* 0x000000053400720b */ /* 0x002fd20003f84000 */
[----:B------:R-:W-:Y:S02]  /*35c0*/  @!P5 FSEL R52, R52, R5, P4 ;  /* 0x000000053434d208 */ /* 0x000fe40002000000 */
[----:B------:R-:W-:Y:S02]  /*35d0*/  @P6 SEL R0, R0, R3, P0 ;  /* 0x0000000300006207 */ /* 0x000fe40000000000 */
[----:B------:R-:W-:Y:S01]  /*35e0*/  LOP3.LUT R3, R2, 0x1c, RZ, 0xc0, !PT ;  /* 0x0000001c02037812 */ /* 0x000fe200078ec0ff */
[----:B------:R-:W0:Y:S01]  /*35f0*/  SHFL.BFLY PT, R5, R52, 0x8, 0x1f ;  /* 0x0d001f0034057f89 */ /* 0x000e2200000e0000 */
[----:B------:R-:W-:-:S03]  /*3600*/  FSETP.NAN.AND P4, PT, R52, R52, PT ;  /* 0x000000343400720b */ /* 0x000fc60003f88000 */
[----:B------:R-:W-:Y:S04]  /*3610*/  @!P1 STS [R3], R0 ;  /* 0x0000000003009388 */ /* 0x000fe80000000800 */
[----:B------:R-:W-:Y:S01]  /*3620*/  BAR.SYNC.DEFER_BLOCKING 0x0 ;  /* 0x0000000000007b1d */ /* 0x000fe20000010000 */
[----:B0-----:R-:W-:-:S05]  /*3630*/  FSETP.GT.AND P0, PT, R52, R5, PT ;  /* 0x000000053400720b */ /* 0x001fca0003f04000 */
[----:B------:R-:W-:Y:S08]  /*3640*/  @!P3 LDS R4, [R24.X4] ;  /* 0x000000001804b984 */ /* 0x000ff00000004800 */
[----:B------:R-:W-:-:S05]  /*3650*/  @!P0 FSEL R52, R52, R5, P4 ;  /* 0x0000000534348208 */ /* 0x000fca0002000000 */
[----:B------:R-:W0:Y:S02]  /*3660*/  SHFL.BFLY PT, R7, R52, 0x4, 0x1f ;  /* 0x0c801f0034077f89 */ /* 0x000e2400000e0000 */
[----:B0-----:R-:W-:Y:S02]  /*3670*/  FSETP.GT.AND P4, PT, R52, R7, PT ;  /* 0x000000073400720b */ /* 0x001fe40003f84000 */
[----:B------:R-:W0:Y:S01]  /*3680*/  SHFL.BFLY PT, R5, R4, 0x4, 0x1f ;  /* 0x0c801f0004057f89 */ /* 0x000e2200000e0000 */
[C---:B------:R-:W-:Y:S02]  /*3690*/  FSETP.NAN.AND P0, PT, R4.reuse, R4, PT ;  /* 0x000000040400720b */ /* 0x040fe40003f08000 */
[----:B0-----:R-:W-:-:S04]  /*36a0*/  FSETP.GEU.AND P5, PT, R4, R5, PT ;  /* 0x000000050400720b */ /* 0x001fc80003fae000 */
[----:B------:R-:W-:Y:S02]  /*36b0*/  FSEL R5, R4, R5, !P5 ;  /* 0x0000000504057208 */ /* 0x000fe40006800000 */
[----:B------:R-:W-:Y:S02]  /*36c0*/  FSETP.NAN.AND P5, PT, R52, R52, PT ;  /* 0x000000343400720b */ /* 0x000fe40003fa8000 */
[----:B------:R-:W-:Y:S02]  /*36d0*/  FSEL R5, R4, R5, P0 ;  /* 0x0000000504057208 */ /* 0x000fe40000000000 */
[----:B------:R-:W-:Y:S02]  /*36e0*/  @!P4 FSEL R52, R52, R7, P5 ;  /* 0x000000073434c208 */ /* 0x000fe40002800000 */
[----:B------:R-:W-:Y:S01]  /*36f0*/  FSETP.NAN.AND P0, PT, R5, R5, PT ;  /* 0x000000050500720b */ /* 0x000fe20003f08000 */
[----:B------:R-:W0:Y:S01]  /*3700*/  SHFL.BFLY PT, R0, R5, 0x2, 0x1f ;  /* 0x0c401f0005007f89 */ /* 0x000e2200000e0000 */
[----:B------:R-:W-:-:S03]  /*3710*/  FSETP.NAN.AND P5, PT, R52, R52, PT ;  /* 0x000000343400720b */ /* 0x000fc60003fa8000 */
[----:B------:R-:W1:Y:S01]  /*3720*/  SHFL.BFLY PT, R7, R52, 0x2, 0x1f ;  /* 0x0c401f0034077f89 */ /* 0x000e6200000e0000 */
[----:B0-----:R-:W-:Y:S02]  /*3730*/  FSETP.GEU.AND P6, PT, R5, R0, PT ;  /* 0x000000000500720b */ /* 0x001fe40003fce000 */
[----:B-1----:R-:W-:-:S11]  /*3740*/  FSETP.GT.AND P4, PT, R52, R7, PT ;  /* 0x000000073400720b */ /* 0x002fd60003f84000 */
[----:B------:R-:W-:Y:S02]  /*3750*/  @P6 FSEL R5, R5, R0, P0 ;  /* 0x0000000005056208 */ /* 0x000fe40000000000 */
[----:B------:R-:W-:Y:S02]  /*3760*/  LOP3.LUT P0, RZ, R24, 0x7, RZ, 0xc0, !PT ;  /* 0x0000000718ff7812 */ /* 0x000fe4000780c0ff */
[----:B------:R-:W-:Y:S01]  /*3770*/  @!P4 FSEL R52, R52, R7, P5 ;  /* 0x000000073434c208 */ /* 0x000fe20002800000 */
[----:B------:R-:W0:Y:S01]  /*3780*/  SHFL.BFLY PT, R0, R5, 0x1, 0x1f ;  /* 0x0c201f0005007f89 */ /* 0x000e2200000e0000 */
[----:B------:R-:W-:Y:S02]  /*3790*/  ISETP.LT.AND P0, PT, R24, 0x8, !P0 ;  /* 0x000000081800780c */ /* 0x000fe40004701270 */
[C---:B------:R-:W-:Y:S01]  /*37a0*/  FSETP.NAN.AND P6, PT, R5.reuse, R5, PT ;  /* 0x000000050500720b */ /* 0x040fe20003fc8000 */
[----:B------:R-:W1:Y:S01]  /*37b0*/  SHFL.BFLY PT, R7, R52, 0x1, 0x1f ;  /* 0x0c201f0034077f89 */ /* 0x000e6200000e0000 */
[----:B0-----:R-:W-:-:S02]  /*37c0*/  FSETP.GEU.AND P5, PT, R5, R0, PT ;  /* 0x000000000500720b */ /* 0x001fc40003fae000 */
[----:B-1----:R-:W-:-:S11]  /*37d0*/  FSETP.GT.AND P4, PT, R52, R7, PT ;  /* 0x000000073400720b */ /* 0x002fd60003f84000 */
[----:B------:R-:W-:Y:S02]  /*37e0*/  @P5 SEL R5, R5, R0, P6 ;  /* 0x0000000005055207 */ /* 0x000fe40003000000 */
[----:B------:R-:W-:-:S03]  /*37f0*/  FSETP.NAN.AND P5, PT, R52, R52, PT ;  /* 0x000000343400720b */ /* 0x000fc60003fa8000 */
[----:B------:R-:W-:Y:S01]  /*3800*/  @P0 STS [R24.X4], R5 ;  /* 0x0000000518000388 */ /* 0x000fe20000004800 */
[----:B------:R-:W-:-:S03]  /*3810*/  @!P4 SEL R52, R52, R7, P5 ;  /* 0x000000073434c207 */ /* 0x000fc60002800000 */
[----:B------:R-:W-:Y:S06]  /*3820*/  BAR.SYNC.DEFER_BLOCKING 0x0 ;  /* 0x0000000000007b1d */ /* 0x000fec0000010000 */
[----:B------:R-:W-:Y:S04]  /*3830*/  LDS R0, [RZ] ;  /* 0x00000000ff007984 */ /* 0x000fe80000000800 */
[----:B------:R-:W-:Y:S06]  /*3840*/  BAR.SYNC.DEFER_BLOCKING 0x0 ;  /* 0x0000000000007b1d */ /* 0x000fec0000010000 */
[----:B------:R-:W-:Y:S04]  /*3850*/  @!P1 STS [R3], R52 ;  /* 0x0000003403009388 */ /* 0x000fe80000000800 */
[----:B------:R-:W-:Y:S06]  /*3860*/  BAR.SYNC.DEFER_BLOCKING 0x0 ;  /* 0x0000000000007b1d */ /* 0x000fec0000010000 */
[----:B------:R-:W0:Y:S04]  /*3870*/  @!P3 LDS R6, [R24.X4] ;  /* 0x000000001806b984 */ /* 0x000e280000004800 */
[----:B0-----:R-:W0:Y:S01]  /*3880*/  SHFL.BFLY PT, R7, R6, 0x4, 0x1f ;  /* 0x0c801f0006077f89 */ /* 0x001e2200000e0000 */
[----:B------:R-:W-:-:S02]  /*3890*/  FSETP.NAN.AND P3, PT, R6, R6, PT ;  /* 0x000000060600720b */ /* 0x000fc40003f68000 */
[----:B0-----:R-:W-:-:S04]  /*38a0*/  FSETP.GT.AND P1, PT, R6, R7, PT ;  /* 0x000000070600720b */ /* 0x001fc80003f24000 */
[----:B------:R-:W-:-:S04]  /*38b0*/  FSEL R7, R6, R7, P1 ;  /* 0x0000000706077208 */ /* 0x000fc80000800000 */
[----:B------:R-:W-:-:S04]  /*38c0*/  FSEL R7, R6, R7, P3 ;  /* 0x0000000706077208 */ /* 0x000fc80001800000 */
[C---:B------:R-:W-:Y:S01]  /*38d0*/  FSETP.NAN.AND P3, PT, R7.reuse, R7, PT ;  /* 0x000000070700720b */ /* 0x040fe20003f68000 */
[----:B------:R-:W0:Y:S02]  /*38e0*/  SHFL.BFLY PT, R2, R7, 0x2, 0x1f ;  /* 0x0c401f0007027f89 */ /* 0x000e2400000e0000 */
[----:B0-----:R-:W-:-:S13]  /*38f0*/  FSETP.GT.AND P1, PT, R7, R2, PT ;  /* 0x000000020700720b */ /* 0x001fda0003f24000 */
[----:B------:R-:W-:-:S04]  /*3900*/  @!P1 FSEL R7, R7, R2, P3 ;  /* 0x0000000207079208 */ /* 0x000fc80001800000 */
[C---:B------:R-:W-:Y:S01]  /*3910*/  FSETP.NAN.AND P3, PT, R7.reuse, R7, PT ;  /* 0x000000070700720b */ /* 0x040fe20003f68000 */
[----:B------:R-:W0:Y:S02]  /*3920*/  SHFL.BFLY PT, R2, R7, 0x1, 0x1f ;  /* 0x0c201f0007027f89 */ /* 0x000e2400000e0000 */
[----:B0-----:R-:W-:-:S13]  /*3930*/  FSETP.GT.AND P1, PT, R7, R2, PT ;  /* 0x000000020700720b */ /* 0x001fda0003f24000 */
[----:B------:R-:W-:-:S05]  /*3940*/  @!P1 SEL R7, R7, R2, P3 ;  /* 0x0000000207079207 */ /* 0x000fca0001800000 */
[----:B------:R-:W-:Y:S04]  /*3950*/  @P0 STS [R24.X4], R7 ;  /* 0x0000000718000388 */ /* 0x000fe80000004800 */
[----:B------:R-:W-:Y:S01]  /*3960*/  BAR.SYNC.DEFER_BLOCKING 0x0 ;  /* 0x0000000000007b1d */ /* 0x000fe20000010000 */
[----:B------:R-:W-:-:S04]  /*3970*/  FSETP.GE.AND P0, PT, R0, RZ, PT ;  /* 0x000000ff0000720b */ /* 0x000fc80003f06000 */
[----:B------:R-:W-:-:S05]  /*3980*/  FSEL R2, R0, RZ, !P0 ;  /* 0x000000ff00027208 */ /* 0x000fca0004000000 */
[----:B------:R-:W-:-:S05]  /*3990*/  FADD R2, RZ, -R2 ;  /* 0x80000002ff027221 */ /* 0x000fca0000000000 */
[----:B------:R-:W-:Y:S01]  /*39a0*/  FSETP.NAN.AND P1, PT, R2, R2, PT ;  /* 0x000000020200720b */ /* 0x000fe20003f28000 */
[----:B------:R-:W0:Y:S02]  /*39b0*/  LDS R3, [RZ] ;  /* 0x00000000ff037984 */ /* 0x000e240000000800 */
[C---:B0-----:R-:W-:Y:S02]  /*39c0*/  FSETP.GTU.AND P0, PT, R3.reuse, RZ, PT ;  /* 0x000000ff0300720b */ /* 0x041fe40003f0c000 */
[C---:B------:R-:W-:Y:S02]  /*39d0*/  F2FP.BF16.PACK_AB R0, R3.reuse, R0 ;  /* 0x000000000300723e */ /* 0x040fe400000010ff */
[----:B------:R-:W-:Y:S02]  /*39e0*/  FSEL R5, R3, RZ, P0 ;  /* 0x000000ff03057208 */ /* 0x000fe40000000000 */
[----:B------:R-:W-:Y:S02]  /*39f0*/  PRMT R8, R0, 0x7632, R8 ;  /* 0x0000763200087816 */ /* 0x000fe40000000008 */
[----:B------:R-:W-:-:S02]  /*3a00*/  FSETP.GT.AND P0, PT, R2, R5, PT ;  /* 0x000000050200720b */ /* 0x000fc40003f04000 */
[----:B------:R-:W-:Y:S02]  /*3a10*/  MOV R3, 0x3f800000 ;  /* 0x3f80000000037802 */ /* 0x000fe40000000f00 */
[----:B------:R-:W-:-:S05]  /*3a20*/  @!P1 FSEL R2, R2, R5, P0 ;  /* 0x0000000502029208 */ /* 0x000fca0000000000 */
[----:B------:R-:W-:-:S05]  /*3a30*/  FMUL R2, R2, 0.0078740157186985015869 ;  /* 0x3c01020402027820 */ /* 0x000fca0000400000 */
[C---:B------:R-:W-:Y:S02]  /*3a40*/  FSETP.GT.AND P0, PT, R2.reuse, 9.9999997473787516356e-06, PT ;  /* 0x3727c5ac0200780b */ /* 0x040fe40003f04000 */
[----:B------:R-:W-:-:S11]  /*3a50*/  FSETP.NAN.AND P1, PT, R2, R2, PT ;  /* 0x000000020200720b */ /* 0x000fd60003f28000 */
[----:B------:R-:W-:Y:S02]  /*3a60*/  @!P0 FSEL R2, R2, 9.9999997473787516356e-06, P1 ;  /* 0x3727c5ac02028808 */ /* 0x000fe40000800000 */
[----:B------:R-:W-:Y:S01]  /*3a70*/  LOP3.LUT P0, RZ, R24, 0xff, RZ, 0xc0, !PT ;  /* 0x000000ff18ff7812 */ /* 0x000fe2000780c0ff */
[----:B------:R-:W-:Y:S01]  /*3a80*/  IMAD.MOV.U32 R24, RZ, RZ, 0x2 ;  /* 0x00000002ff187424 */ /* 0x000fe200078e00ff */
[C---:B------:R-:W-:Y:S02]  /*3a90*/  FSETP.GT.AND P1, PT, |R2|.reuse, 8.50705917302346158658e+37, PT ;  /* 0x7e8000000200780b */ /* 0x040fe40003f24200 */
[----:B------:R-:W-:Y:S01]  /*3aa0*/  FSETP.GEU.AND P3, PT, |R2|, 1.175494350822287508e-38, PT ;  /* 0x008000000200780b */ /* 0x000fe20003f6e200 */
[CC--:B------:R-:W-:Y:S01]  /*3ab0*/  IMAD.WIDE R4, R77.reuse, R24.reuse, c[0x0][0x170] ;  /* 0x00005c004d047625 */ /* 0x0c0fe200078e0218 */
[----:B------:R-:W-:Y:S02]  /*3ac0*/  ISETP.LT.AND P0, PT, R77, 0x1010, !P0 ;  /* 0x000010104d00780c */ /* 0x000fe40004701270 */
[----:B------:R-:W-:Y:S01]  /*3ad0*/  FSEL R3, R3, 0.25, !P1 ;  /* 0x3e80000003037808 */ /* 0x000fe20004800000 */
[----:B------:R-:W-:-:S06]  /*3ae0*/  IMAD.WIDE R6, R77, R24, c[0x0][0x178] ;  /* 0x00005e004d067625 */ /* 0x000fcc00078e0218 */
[----:B------:R-:W-:Y:S02]  /*3af0*/  @P1 FMUL R2, R2, 0.25 ;  /* 0x3e80000002021820 */ /* 0x000fe40000400000 */
[----:B------:R-:W-:Y:S02]  /*3b00*/  @!P3 FMUL R3, R3, 16777216 ;  /* 0x4b8000000303b820 */ /* 0x000fe40000400000 */
[----:B------:R-:W-:Y:S01]  /*3b10*/  @!P3 FMUL R2, R2, 16777216 ;  /* 0x4b8000000202b820 */ /* 0x000fe20000400000 */
[----:B------:R0:W-:Y:S03]  /*3b20*/  @P0 STG.E.U16 [R4.64], R0 ;  /* 0x0000000004000986 */ /* 0x0001e6000c101504 */
[----:B------:R-:W1:Y:S01]  /*3b30*/  MUFU.RCP R28, R2 ;  /* 0x00000002001c7308 */ /* 0x000e620000001000 */
[----:B------:R0:W-:Y:S01]  /*3b40*/  @P0 STG.E.U16 [R6.64], R8 ;  /* 0x0000000806000986 */ /* 0x0001e2000c101504 */
[----:B-1----:R-:W-:Y:S01]  /*3b50*/  FMUL R28, R28, R3 ;  /* 0x000000031c1c7220 */ /* 0x002fe20000400000 */
[----:B0-----:R-:W-:-:S05]  /*3b60*/  MOV R3, 0xffffffff ;  /* 0xffffffff00037802 */ /* 0x001fca0000000f00 */
.L_x_92:
[----:B------:R-:W0:Y:S01]  /*3b70*/  S2R R2, SR_CTAID.X ;  /* 0x0000000000027919 */ /* 0x000e220000002500 */
[----:B------:R-:W-:Y:S01]  /*3b80*/  IADD3 R0, P1, P3, R34, 0x1000, R29 ;  /* 0x0000100022007810 */ /* 0x000fe20007b3e01d */
[----:B------:R-:W-:Y:S01]  /*3b90*/  CS2R R6, SRZ ;  /* 0x0000000000067805 */ /* 0x000fe2000001ff00 */
[----:B------:R-:W-:-:S02]  /*3ba0*/  MOV R41, 0x4 ;  /* 0x0000000400297802 */ /* 0x000fc40000000f00 */
[----:B------:R-:W-:Y:S01]  /*3bb0*/  ISETP.LT.U32.AND P0, PT, R0, 0x3c00, PT ;  /* 0x00003c000000780c */ /* 0x000fe20003f01070 */
[----:B0-----:R-:W-:Y:S01]  /*3bc0*/  IMAD R4, R2, 0x3000, R34 ;  /* 0x0000300002047824 */ /* 0x001fe200078e0222 */
[----:B------:R-:W-:Y:S02]  /*3bd0*/  IADD3.X R2, RZ, RZ, R3, P1, P3 ;  /* 0x000000ffff027210 */ /* 0x000fe40000fe6403 */
[----:B------:R-:W-:Y:S01]  /*3be0*/  ISETP.GT.U32.AND P1, PT, R0, 0xbff, PT ;  /* 0x00000bff0000780c */ /* 0x000fe20003f24070 */
[----:B------:R-:W-:Y:S01]  /*3bf0*/  IMAD.IADD R40, R4, 0x1, R29 ;  /* 0x0000000104287824 */ /* 0x000fe200078e021d */
[----:B------:R-:W-:Y:S01]  /*3c00*/  ISETP.LT.U32.AND.EX P0, PT, R2, RZ, !P2, P0 ;  /* 0x000000ff0200720c */ /* 0x000fe20005701100 */
[----:B------:R-:W-:-:S03]  /*3c10*/  CS2R R4, SRZ ;  /* 0x0000000000047805 */ /* 0x000fc6000001ff00 */
[----:B------:R-:W-:Y:S02]  /*3c20*/  ISETP.GT.U32.AND.EX P3, PT, R2, RZ, P0, P1 ;  /* 0x000000ff0200720c */ /* 0x000fe40000764110 */
[----:B------:R-:W-:-:S05]  /*3c30*/  IADD3 R12, R40, 0x400, RZ ;  /* 0x00000400280c7810 */ /* 0x000fca0007ffe0ff */
[----:B------:R-:W-:-:S06]  /*3c40*/  IMAD.WIDE R12, R12, R41, c[0x0][0x168] ;  /* 0x00005a000c0c7625 */ /* 0x000fcc00078e0229 */
[----:B------:R0:W2:Y:S01]  /*3c50*/  @P3 LDG.E.EL.128 R4, [R12.64] ;  /* 0x000000040c043981 */ /* 0x0000a2000c2e1d00 */
[----:B------:R-:W-:Y:S01]  /*3c60*/  IADD3 R20, R40, 0x404, RZ ;  /* 0x0000040428147810 */ /* 0x000fe20007ffe0ff */
[----:B------:R-:W-:Y:S01]  /*3c70*/  CS2R R8, SRZ ;  /* 0x0000000000087805 */ /* 0x000fe2000001ff00 */
[----:B------:R-:W-:Y:S01]  /*3c80*/  CS2R R10, SRZ ;  /* 0x00000000000a7805 */ /* 0x000fe2000001ff00 */
[----:B------:R-:W1:Y:S01]  /*3c90*/  S2R R14, SR_CTAID.X ;  /* 0x00000000000e7919 */ /* 0x000e620000002500 */
[----:B------:R-:W-:Y:S01]  /*3ca0*/  ISETP.GE.U32.AND P1, PT, R0, 0xc00, PT ;  /* 0x00000c000000780c */ /* 0x000fe20003f26070 */
[----:B------:R-:W-:Y:S02]  /*3cb0*/  IMAD.WIDE R20, R20, R41, c[0x0][0x168] ;  /* 0x00005a0014147625 */ /* 0x000fe400078e0229 */
[----:B------:R-:W3:Y:S01]  /*3cc0*/  S2R R25, SR_CTAID.X ;  /* 0x0000000000197919 */ /* 0x000ee20000002500 */
[----:B------:R-:W-:-:S03]  /*3cd0*/  ISETP.GE.U32.AND.EX P1, PT, R2, RZ, PT, P1 ;  /* 0x000000ff0200720c */ /* 0x000fc60003f26110 */
[----:B------:R4:W2:Y:S01]  /*3ce0*/  @P3 LDG.E.EL.128 R8, [R20.64] ;  /* 0x0000000414083981 */ /* 0x0008a2000c2e1d00 */
[----:B------:R-:W-:Y:S01]  /*3cf0*/  MOV R37, 0x2 ;  /* 0x0000000200257802 */ /* 0x000fe20000000f00 */
[----:B0-----:R-:W-:Y:S01]  /*3d00*/  CS2R R12, SRZ ;  /* 0x00000000000c7805 */ /* 0x001fe2000001ff00 */
[----:B-1----:R-:W-:-:S04]  /*3d10*/  IMAD R14, R14, 0xc00, R34 ;  /* 0x00000c000e0e7824 */ /* 0x002fc800078e0222 */
[----:B------:R-:W-:Y:S01]  /*3d20*/  IMAD.IADD R36, R14, 0x1, R29 ;  /* 0x000000010e247824 */ /* 0x000fe200078e021d */
[----:B---3--:R-:W-:-:S04]  /*3d30*/  ISETP.LT.AND P4, PT, R25, 0x1010, !P1 ;  /* 0x000010101900780c */ /* 0x008fc80004f81270 */
[C---:B------:R-:W-:Y:S02]  /*3d40*/  IADD3 R32, R36.reuse, 0x1000, RZ ;  /* 0x0000100024207810 */ /* 0x040fe40007ffe0ff */
[----:B------:R-:W-:Y:S01]  /*3d50*/  IADD3 R36, R36, 0x1008, RZ ;  /* 0x0000100824247810 */ /* 0x000fe20007ffe0ff */
[----:B------:R-:W-:Y:S01]  /*3d60*/  CS2R R14, SRZ ;  /* 0x00000000000e7805 */ /* 0x000fe2000001ff00 */
[----:B------:R-:W-:Y:S01]  /*3d70*/  CS2R R16, SRZ ;  /* 0x0000000000107805 */ /* 0x000fe2000001ff00 */
[----:B------:R-:W-:Y:S01]  /*3d80*/  CS2R R18, SRZ ;  /* 0x0000000000127805 */ /* 0x000fe2000001ff00 */
[----:B------:R-:W-:-:S04]  /*3d90*/  IMAD.WIDE R32, R32, R37, c[0x0][0x160] ;  /* 0x0000580020207625 */ /* 0x000fc800078e0225 */
[----:B------:R-:W-:Y:S01]  /*3da0*/  IMAD.WIDE R36, R36, R37, c[0x0][0x160] ;  /* 0x0000580024247625 */ /* 0x000fe200078e0225 */
[----:B------:R0:W5:Y:S04]  /*3db0*/  @P4 LDG.E.EL.128 R12, [R32.64] ;  /* 0x00000004200c4981 */ /* 0x000168000c2e1d00 */
[----:B------:R1:W5:Y:S01]  /*3dc0*/  @P4 LDG.E.EL.128 R16, [R36.64] ;  /* 0x0000000424104981 */ /* 0x000362000c2e1d00 */
[C---:B------:R-:W-:Y:S02]  /*3dd0*/  IADD3 R38, R40.reuse, 0x408, RZ ;  /* 0x0000040828267810 */ /* 0x040fe40007ffe0ff */
[----:B------:R-:W-:Y:S01]  /*3de0*/  IADD3 R40, R40, 0x40c, RZ ;  /* 0x0000040c28287810 */ /* 0x000fe20007ffe0ff */
[----:B----4-:R-:W-:Y:S01]  /*3df0*/  CS2R R20, SRZ ;  /* 0x0000000000147805 */ /* 0x010fe2000001ff00 */
[----:B------:R-:W-:Y:S01]  /*3e00*/  CS2R R22, SRZ ;  /* 0x0000000000167805 */ /* 0x000fe2000001ff00 */
[----:B------:R-:W-:Y:S01]  /*3e10*/  CS2R R24, SRZ ;  /* 0x0000000000187805 */ /* 0x000fe2000001ff00 */
[----:B------:R-:W-:Y:S01]  /*3e20*/  CS2R R26, SRZ ;  /* 0x00000000001a7805 */ /* 0x000fe2000001ff00 */
[----:B------:R-:W-:-:S04]  /*3e30*/  IMAD.WIDE R38, R38, R41, c[0x0][0x168] ;  /* 0x00005a0026267625 */ /* 0x000fc800078e0229 */
[----:B------:R-:W-:Y:S01]  /*3e40*/  IMAD.WIDE R40, R40, R41, c[0x0][0x168] ;  /* 0x00005a0028287625 */ /* 0x000fe200078e0229 */
[----:B------:R3:W5:Y:S04]  /*3e50*/  @P3 LDG.E.EL.128 R20, [R38.64] ;  /* 0x0000000426143981 */ /* 0x000768000c2e1d00 */
[----:B------:R4:W5:Y:S01]  /*3e60*/  @P3 LDG.E.EL.128 R24, [R40.64] ;  /* 0x0000000428183981 */ /* 0x000962000c2e1d00 */
[----:B------:R-:W-:Y:S01]  /*3e70*/  BSSY B0, `(.L_x_47) ;  /* 0x0000035000007945 */ /* 0x000fe20003800000 */
[----:B--2---:R-:W-:-:S04]  /*3e80*/  FMUL R31, R4, R4 ;  /* 0x00000004041f7220 */ /* 0x004fc80000400000 */
[----:B------:R-:W-:-:S04]  /*3e90*/  FMUL R31, R31, R4 ;  /* 0x000000041f1f7220 */ /* 0x000fc80000400000 */
[----:B------:R-:W-:-:S04]  /*3ea0*/  FFMA R31, R31, 0.044714998453855514526, R4 ;  /* 0x3d3727131f1f7823 */ /* 0x000fc80000000004 */
[----:B------:R-:W-:-:S04]  /*3eb0*/  FMUL R42, R31, 0.79788458347320556641 ;  /* 0x3f4c422a1f2a7820 */ /* 0x000fc80000400000 */
[----:B------:R-:W-:-:S05]  /*3ec0*/  FADD.FTZ R43, |R42|, -RZ ;  /* 0x800000ff2a2b7221 */ /* 0x000fca0000010200 */
[----:B------:R-:W-:-:S13]  /*3ed0*/  FSETP.GE.AND P4, PT, R43, 0.60000002384185791016, PT ;  /* 0x3f19999a2b00780b */ /* 0x000fda0003f86000 */
[----:B------:R-:W-:-:S06]  /*3ee0*/  @P4 FMUL R2, R43, 2.8853900432586669922 ;  /* 0x4038aa3b2b024820 */ /* 0x000fcc0000400000 */
[----:B------:R-:W0:Y:S01]  /*3ef0*/  @P4 MUFU.EX2 R2, R2 ;  /* 0x0000000200024308 */ /* 0x000e220000000800 */
[----:B------:R-:W-:-:S04]  /*3f00*/  FMUL R0, R5, R5 ;  /* 0x0000000505007220 */ /* 0x000fc80000400000 */
[----:B------:R-:W-:Y:S01]  /*3f10*/  FMUL R0, R0, R5 ;  /* 0x0000000500007220 */ /* 0x000fe20000400000 */
[----:B0-----:R-:W-:-:S06]  /*3f20*/  @P4 FADD R32, R2, 1 ;  /* 0x3f80000002204421 */ /* 0x001fcc0000000000 */
[----:B------:R-:W0:Y:S01]  /*3f30*/  @P4 MUFU.RCP R32, R32 ;  /* 0x0000002000204308 */ /* 0x000e220000001000 */
[----:B------:R-:W-:Y:S01]  /*3f40*/  FFMA R35, R0, 0.044714998453855514526, R5 ;  /* 0x3d37271300237823 */ /* 0x000fe20000000005 */
[----:B------:R-:W-:-:S03]  /*3f50*/  @P4 IMAD.MOV.U32 R33, RZ, RZ, 0x3f800000 ;  /* 0x3f800000ff214424 */ /* 0x000fc600078e00ff */
[----:B-1----:R-:W-:Y:S01]  /*3f60*/  FMUL R37, R35, 0.79788458347320556641 ;  /* 0x3f4c422a23257820 */ /* 0x002fe20000400000 */
[----:B------:R-:W-:Y:S01]  /*3f70*/  @!P4 MOV R36, 0x3c80f082 ;  /* 0x3c80f0820024c802 */ /* 0x000fe20000000f00 */
[----:B------:R-:W-:Y:S01]  /*3f80*/  @!P4 FMUL R31, R42, R42 ;  /* 0x0000002a2a1fc220 */ /* 0x000fe20000400000 */
[----:B------:R-:W-:Y:S01]  /*3f90*/  @P4 FSETP.GE.AND P3, PT, R43, 9.010913848876953125, PT ;  /* 0x41102cb42b00480b */ /* 0x000fe20003f66000 */
[----:B---3--:R-:W-:Y:S02]  /*3fa0*/  FADD.FTZ R38, |R37|, -RZ ;  /* 0x800000ff25267221 */ /* 0x008fe40000010200 */
[----:B------:R-:W-:Y:S01]  /*3fb0*/  @!P4 FFMA.FTZ R0, R31, R36, -0.052303962409496307373 ;  /* 0xbd563cae1f00c423 */ /* 0x000fe20000010024 */
[----:B0-----:R-:W-:-:S03]  /*3fc0*/  @P4 FFMA.FTZ R33, R32, -2, R33 ;  /* 0xc000000020214823 */ /* 0x001fc60000010021 */
[----:B------:R-:W-:Y:S02]  /*3fd0*/  @!P4 FFMA.FTZ R0, R31, R0, 0.1331529766321182251 ;  /* 0x3e0859411f00c423 */ /* 0x000fe40000010000 */
[----:B------:R-:W-:Y:S02]  /*3fe0*/  @P4 FSEL R33, R33, 1, !P3 ;  /* 0x3f80000021214808 */ /* 0x000fe40005800000 */
[----:B------:R-:W-:Y:S01]  /*3ff0*/  FSETP.GE.AND P3, PT, R38, 0.60000002384185791016, PT ;  /* 0x3f19999a2600780b */ /* 0x000fe20003f66000 */
[----:B------:R-:W-:Y:S01]  /*4000*/  @!P4 FFMA.FTZ R0, R31, R0, -0.33332768082618713379 ;  /* 0xbeaaa9ed1f00c423 */ /* 0x000fe20000010000 */
[----:B------:R-:W-:Y:S01]  /*4010*/  FMUL R35, R6, R6 ;  /* 0x0000000606237220 */ /* 0x000fe20000400000 */
[-C--:B------:R-:W-:Y:S02]  /*4020*/  FMUL R32, R7, R7.reuse ;  /* 0x0000000707207220 */ /* 0x080fe40000400000 */
[----:B------:R-:W-:Y:S01]  /*4030*/  @!P4 FFMA.FTZ R0, R31, R0, RZ ;  /* 0x000000001f00c223 */ /* 0x000fe200000100ff */
[----:B------:R-:W-:Y:S01]  /*4040*/  FMUL R35, R35, R6 ;  /* 0x0000000623237220 */ /* 0x000fe20000400000 */
[--C-:B------:R-:W-:Y:S01]  /*4050*/  @P4 LOP3.LUT R2, R33, 0x80000000, R42.reuse, 0xf8, !PT ;  /* 0x8000000021024812 */ /* 0x100fe200078ef82a */
[----:B------:R-:W-:Y:S01]  /*4060*/  FMUL R33, R8, R8 ;  /* 0x0000000808217220 */ /* 0x000fe20000400000 */
[----:B------:R-:W-:Y:S01]  /*4070*/  @!P4 FFMA.FTZ R2, R42, R0, R42 ;  /* 0x000000002a02c223 */ /* 0x000fe2000001002a */
[----:B------:R-:W-:Y:S01]  /*4080*/  FMUL R36, R32, R7 ;  /* 0x0000000720247220 */ /* 0x000fe20000400000 */
[----:B------:R-:W-:-:S02]  /*4090*/  FFMA R35, R35, 0.044714998453855514526, R6 ;  /* 0x3d37271323237823 */ /* 0x000fc40000000006 */
[----:B------:R-:W-:Y:S05]  /*40a0*/  @!P3 BRA `(.L_x_48) ;  /* 0x000000a00000b947 */ /* 0x000fea0003800000 */
[C---:B----4-:R-:W-:Y:S01]  /*40b0*/  FMUL R0, R38.reuse, 2.8853900432586669922 ;  /* 0x4038aa3b26007820 */ /* 0x050fe20000400000 */
        /* <DEDUP_REMOVED lines=9> */
.L_x_48:
[----:B----4-:R-:W-:Y:S01]  /*4150*/  MOV R0, 0x3c80f082 ;  /* 0x3c80f08200007802 */ /* 0x010fe20000000f00 */
[----:B------:R-:W-:-:S04]  /*4160*/  FMUL R31, R37, R37 ;  /* 0x00000025251f7220 */ /* 0x000fc80000400000 */
[----:B------:R-:W-:-:S04]  /*4170*/  FFMA.FTZ R0, R31, R0, -0.052303962409496307373 ;  /* 0xbd563cae1f007423 */ /* 0x000fc80000010000 */
[----:B------:R-:W-:-:S04]  /*4180*/  FFMA.FTZ R0, R31, R0, 0.1331529766321182251 ;  /* 0x3e0859411f007423 */ /* 0x000fc80000010000 */
[----:B------:R-:W-:-:S04]  /*4190*/  FFMA.FTZ R0, R31, R0, -0.33332768082618713379 ;  /* 0xbeaaa9ed1f007423 */ /* 0x000fc80000010000 */
[----:B------:R-:W-:-:S04]  /*41a0*/  FFMA.FTZ R0, R31, R0, RZ ;  /* 0x000000001f007223 */ /* 0x000fc800000100ff */
[----:B------:R-:W-:Y:S02]  /*41b0*/  FFMA.FTZ R31, R37, R0, R37 ;  /* 0x00000000251f7223 */ /* 0x000fe40000010025 */
.L_x_49:
[----:B------:R-:W-:Y:S05]  /*41c0*/  BSYNC B0 ;  /* 0x0000000000007941 */ /* 0x000fea0003800000 */
.L_x_47:
        /* <DEDUP_REMOVED lines=18> */
.L_x_51:
[----:B------:R-:W-:Y:S01]  /*42f0*/  MOV R0, 0x3c80f082 ;  /* 0x3c80f08200007802 */ /* 0x000fe20000000f00 */
[----:B------:R-:W-:-:S04]  /*4300*/  FMUL R33, R39, R39 ;  /* 0x0000002727217220 */ /* 0x000fc80000400000 */
[----:B------:R-:W-:-:S04]  /*4310*/  FFMA.FTZ R0, R33, R0, -0.052303962409496307373 ;  /* 0xbd563cae21007423 */ /* 0x000fc80000010000 */
[----:B------:R-:W-:-:S04]  /*4320*/  FFMA.FTZ R0, R33, R0, 0.1331529766321182251 ;  /* 0x3e08594121007423 */ /* 0x000fc80000010000 */
[----:B------:R-:W-:-:S04]  /*4330*/  FFMA.FTZ R0, R33, R0, -0.33332768082618713379 ;  /* 0xbeaaa9ed21007423 */ /* 0x000fc80000010000 */
[----:B------:R-:W-:-:S04]  /*4340*/  FFMA.FTZ R0, R33, R0, RZ ;  /* 0x0000000021007223 */ /* 0x000fc800000100ff */
[----:B------:R-:W-:Y:S02]  /*4350*/  FFMA.FTZ R32, R39, R0, R39 ;  /* 0x0000000027207223 */ /* 0x000fe40000010027 */
.L_x_52:
[----:B------:R-:W-:Y:S05]  /*4360*/  BSYNC B0 ;  /* 0x0000000000007941 */ /* 0x000fea0003800000 */
.L_x_50:
        /* <DEDUP_REMOVED lines=18> */
.L_x_54:
[----:B------:R-:W-:Y:S01]  /*4490*/  MOV R0, 0x3c80f082 ;  /* 0x3c80f08200007802 */ /* 0x000fe20000000f00 */
[----:B------:R-:W-:-:S04]  /*44a0*/  FMUL R33, R39, R39 ;  /* 0x0000002727217220 */ /* 0x000fc80000400000 */
[----:B------:R-:W-:-:S04]  /*44b0*/  FFMA.FTZ R0, R33, R0, -0.052303962409496307373 ;  /* 0xbd563cae21007423 */ /* 0x000fc80000010000 */
[----:B------:R-:W-:-:S04]  /*44c0*/  FFMA.FTZ R0, R33, R0, 0.1331529766321182251 ;  /* 0x3e08594121007423 */ /* 0x000fc80000010000 */
[----:B------:R-:W-:-:S04]  /*44d0*/  FFMA.FTZ R0, R33, R0, -0.33332768082618713379 ;  /* 0xbeaaa9ed21007423 */ /* 0x000fc80000010000 */
[----:B------:R-:W-:-:S04]  /*44e0*/  FFMA.FTZ R0, R33, R0, RZ ;  /* 0x0000000021007223 */ /* 0x000fc800000100ff */
[----:B------:R-:W-:Y:S02]  /*44f0*/  FFMA.FTZ R33, R39, R0, R39 ;  /* 0x0000000027217223 */ /* 0x000fe40000010027 */
.L_x_55:
[----:B------:R-:W-:Y:S05]  /*4500*/  BSYNC B0 ;  /* 0x0000000000007941 */ /* 0x000fea0003800000 */
.L_x_53:
        /* <DEDUP_REMOVED lines=18> */
.L_x_57:
[----:B------:R-:W-:Y:S01]  /*4630*/  MOV R0, 0x3c80f082 ;  /* 0x3c80f08200007802 */ /* 0x000fe20000000f00 */
[----:B------:R-:W-:-:S04]  /*4640*/  FMUL R35, R40, R40 ;  /* 0x0000002828237220 */ /* 0x000fc80000400000 */
[----:B------:R-:W-:-:S04]  /*4650*/  FFMA.FTZ R0, R35, R0, -0.052303962409496307373 ;  /* 0xbd563cae23007423 */ /* 0x000fc80000010000 */
[----:B------:R-:W-:-:S04]  /*4660*/  FFMA.FTZ R0, R35, R0, 0.1331529766321182251 ;  /* 0x3e08594123007423 */ /* 0x000fc80000010000 */
[----:B------:R-:W-:-:S04]  /*4670*/  FFMA.FTZ R0, R35, R0, -0.33332768082618713379 ;  /* 0xbeaaa9ed23007423 */ /* 0x000fc80000010000 */
[----:B------:R-:W-:-:S04]  /*4680*/  FFMA.FTZ R0, R35, R0, RZ ;  /* 0x0000000023007223 */ /* 0x000fc800000100ff */
[----:B------:R-:W-:Y:S02]  /*4690*/  FFMA.FTZ R35, R40, R0, R40 ;  /* 0x0000000028237223 */ /* 0x000fe40000010028 */
.L_x_58:
[----:B------:R-:W-:Y:S05]  /*46a0*/  BSYNC B0 ;  /* 0x0000000000007941 */ /* 0x000fea0003800000 */
.L_x_56:
        /* <DEDUP_REMOVED lines=18> */
.L_x_60:
[----:B------:R-:W-:Y:S01]  /*47d0*/  MOV R0, 0x3c80f082 ;  /* 0x3c80f08200007802 */ /* 0x000fe20000000f00 */
[----:B------:R-:W-:-:S04]  /*47e0*/  FMUL R37, R41, R41 ;  /* 0x0000002929257220 */ /* 0x000fc80000400000 */
[----:B------:R-:W-:-:S04]  /*47f0*/  FFMA.FTZ R0, R37, R0, -0.052303962409496307373 ;  /* 0xbd563cae25007423 */ /* 0x000fc80000010000 */
[----:B------:R-:W-:-:S04]  /*4800*/  FFMA.FTZ R0, R37, R0, 0.1331529766321182251 ;  /* 0x3e08594125007423 */ /* 0x000fc80000010000 */
[----:B------:R-:W-:-:S04]  /*4810*/  FFMA.FTZ R0, R37, R0, -0.33332768082618713379 ;  /* 0xbeaaa9ed25007423 */ /* 0x000fc80000010000 */
[----:B------:R-:W-:-:S04]  /*4820*/  FFMA.FTZ R0, R37, R0, RZ ;  /* 0x0000000025007223 */ /* 0x000fc800000100ff */
[----:B------:R-:W-:Y:S02]  /*4830*/  FFMA.FTZ R36, R41, R0, R41 ;  /* 0x0000000029247223 */ /* 0x000fe40000010029 */
.L_x_61:
[----:B------:R-:W-:Y:S05]  /*4840*/  BSYNC B0 ;  /* 0x0000000000007941 */ /* 0x000fea0003800000 */
.L_x_59:
        /* <DEDUP_REMOVED lines=18> */
.L_x_63:
[----:B------:R-:W-:Y:S01]  /*4970*/  MOV R0, 0x3c80f082 ;  /* 0x3c80f08200007802 */ /* 0x000fe20000000f00 */
[----:B------:R-:W-:-:S04]  /*4980*/  FMUL R37, R42, R42 ;  /* 0x0000002a2a257220 */ /* 0x000fc80000400000 */
[----:B------:R-:W-:-:S04]  /*4990*/  FFMA.FTZ R0, R37, R0, -0.052303962409496307373 ;  /* 0xbd563cae25007423 */ /* 0x000fc80000010000 */
[----:B------:R-:W-:-:S04]  /*49a0*/  FFMA.FTZ R0, R37, R0, 0.1331529766321182251 ;  /* 0x3e08594125007423 */ /* 0x000fc80000010000 */
[----:B------:R-:W-:-:S04]  /*49b0*/  FFMA.FTZ R0, R37, R0, -0.33332768082618713379 ;  /* 0xbeaaa9ed25007423 */ /* 0x000fc80000010000 */
[----:B------:R-:W-:-:S04]  /*49c0*/  FFMA.FTZ R0, R37, R0, RZ ;  /* 0x0000000025007223 */ /* 0x000fc800000100ff */
[----:B------:R-:W-:Y:S02]  /*49d0*/  FFMA.FTZ R37, R42, R0, R42 ;  /* 0x000000002a257223 */ /* 0x000fe4000001002a */
.L_x_64:
[----:B------:R-:W-:Y:S05]  /*49e0*/  BSYNC B0 ;  /* 0x0000000000007941 */ /* 0x000fea0003800000 */
.L_x_62:
        /* <DEDUP_REMOVED lines=18> */
.L_x_66:
[----:B------:R-:W-:Y:S01]  /*4b10*/  MOV R0, 0x3c80f082 ;  /* 0x3c80f08200007802 */ /* 0x000fe20000000f00 */
[----:B------:R-:W-:-:S04]  /*4b20*/  FMUL R39, R43, R43 ;  /* 0x0000002b2b277220 */ /* 0x000fc80000400000 */
[----:B------:R-:W-:-:S04]  /*4b30*/  FFMA.FTZ R0, R39, R0, -0.052303962409496307373 ;  /* 0xbd563cae27007423 */ /* 0x000fc80000010000 */
[----:B------:R-:W-:-:S04]  /*4b40*/  FFMA.FTZ R0, R39, R0, 0.1331529766321182251 ;  /* 0x3e08594127007423 */ /* 0x000fc80000010000 */
[----:B------:R-:W-:-:S04]  /*4b50*/  FFMA.FTZ R0, R39, R0, -0.33332768082618713379 ;  /* 0xbeaaa9ed27007423 */ /* 0x000fc80000010000 */
[----:B------:R-:W-:-:S04]  /*4b60*/  FFMA.FTZ R0, R39, R0, RZ ;  /* 0x0000000027007223 */ /* 0x000fc800000100ff */
[----:B------:R-:W-:Y:S02]  /*4b70*/  FFMA.FTZ R38, R43, R0, R43 ;  /* 0x000000002b267223 */ /* 0x000fe4000001002b */
.L_x_67:
[----:B------:R-:W-:Y:S05]  /*4b80*/  BSYNC B0 ;  /* 0x0000000000007941 */ /* 0x000fea0003800000 */
.L_x_65:
        /* <DEDUP_REMOVED lines=18> */
.L_x_69:
[----:B------:R-:W-:Y:S01]  /*4cb0*/  MOV R0, 0x3c80f082 ;  /* 0x3c80f08200007802 */ /* 0x000fe20000000f00 */
[----:B------:R-:W-:-:S04]  /*4cc0*/  FMUL R39, R44, R44 ;  /* 0x0000002c2c277220 */ /* 0x000fc80000400000 */
[----:B------:R-:W-:-:S04]  /*4cd0*/  FFMA.FTZ R0, R39, R0, -0.052303962409496307373 ;  /* 0xbd563cae27007423 */ /* 0x000fc80000010000 */
[----:B------:R-:W-:-:S04]  /*4ce0*/  FFMA.FTZ R0, R39, R0, 0.1331529766321182251 ;  /* 0x3e08594127007423 */ /* 0x000fc80000010000 */
[----:B------:R-:W-:-:S04]  /*4cf0*/  FFMA.FTZ R0, R39, R0, -0.33332768082618713379 ;  /* 0xbeaaa9ed27007423 */ /* 0x000fc80000010000 */
[----:B------:R-:W-:-:S04]  /*4d00*/  FFMA.FTZ R0, R39, R0, RZ ;  /* 0x0000000027007223 */ /* 0x000fc800000100ff */
[----:B------:R-:W-:Y:S02]  /*4d10*/  FFMA.FTZ R39, R44, R0, R44 ;  /* 0x000000002c277223 */ /* 0x000fe4000001002c */
.L_x_70:
[----:B------:R-:W-:Y:S05]  /*4d20*/  BSYNC B0 ;  /* 0x0000000000007941 */ /* 0x000fea0003800000 */
.L_x_68:
        /* <DEDUP_REMOVED lines=18> */
.L_x_72:
[----:B------:R-:W-:Y:S01]  /*4e50*/  MOV R0, 0x3c80f082 ;  /* 0x3c80f08200007802 */ /* 0x000fe20000000f00 */
[----:B------:R-:W-:-:S04]  /*4e60*/  FMUL R41, R45, R45 ;  /* 0x0000002d2d297220 */ /* 0x000fc80000400000 */
[----:B------:R-:W-:-:S04]  /*4e70*/  FFMA.FTZ R0, R41, R0, -0.052303962409496307373 ;  /* 0xbd563cae29007423 */ /* 0x000fc80000010000 */
[----:B------:R-:W-:-:S04]  /*4e80*/  FFMA.FTZ R0, R41, R0, 0.1331529766321182251 ;  /* 0x3e08594129007423 */ /* 0x000fc80000010000 */
[----:B------:R-:W-:-:S04]  /*4e90*/  FFMA.FTZ R0, R41, R0, -0.33332768082618713379 ;  /* 0xbeaaa9ed29007423 */ /* 0x000fc80000010000 */
[----:B------:R-:W-:-:S04]  /*4ea0*/  FFMA.FTZ R0, R41, R0, RZ ;  /* 0x0000000029007223 */ /* 0x000fc800000100ff */
[----:B------:R-:W-:Y:S02]  /*4eb0*/  FFMA.FTZ R40, R45, R0, R45 ;  /* 0x000000002d287223 */ /* 0x000fe4000001002d */
.L_x_73:
[----:B------:R-:W-:Y:S05]  /*4ec0*/  BSYNC B0 ;  /* 0x0000000000007941 */ /* 0x000fea0003800000 */
.L_x_71:
        /* <DEDUP_REMOVED lines=18> */
.L_x_75:
[----:B------:R-:W-:Y:S01]  /*4ff0*/  MOV R0, 0x3c80f082 ;  /* 0x3c80f08200007802 */ /* 0x000fe20000000f00 */
[----:B------:R-:W-:-:S04]  /*5000*/  FMUL R41, R46, R46 ;  /* 0x0000002e2e297220 */ /* 0x000fc80000400000 */
[----:B------:R-:W-:-:S04]  /*5010*/  FFMA.FTZ R0, R41, R0, -0.052303962409496307373 ;  /* 0xbd563cae29007423 */ /* 0x000fc80000010000 */
[----:B------:R-:W-:-:S04]  /*5020*/  FFMA.FTZ R0, R41, R0, 0.1331529766321182251 ;  /* 0x3e08594129007423 */ /* 0x000fc80000010000 */
[----:B------:R-:W-:-:S04]  /*5030*/  FFMA.FTZ R0, R41, R0, -0.33332768082618713379 ;  /* 0xbeaaa9ed29007423 */ /* 0x000fc80000010000 */
[----:B------:R-:W-:-:S04]  /*5040*/  FFMA.FTZ R0, R41, R0, RZ ;  /* 0x0000000029007223 */ /* 0x000fc800000100ff */
[----:B------:R-:W-:Y:S02]  /*5050*/  FFMA.FTZ R41, R46, R0, R46 ;  /* 0x000000002e297223 */ /* 0x000fe4000001002e */
.L_x_76:
[----:B------:R-:W-:Y:S05]  /*5060*/  BSYNC B0 ;  /* 0x0000000000007941 */ /* 0x000fea0003800000 */
.L_x_74:
        /* <DEDUP_REMOVED lines=18> */
.L_x_78:
[----:B------:R-:W-:Y:S01]  /*5190*/  MOV R0, 0x3c80f082 ;  /* 0x3c80f08200007802 */ /* 0x000fe20000000f00 */
[----:B------:R-:W-:-:S04]  /*51a0*/  FMUL R43, R47, R47 ;  /* 0x0000002f2f2b7220 */ /* 0x000fc80000400000 */
[----:B------:R-:W-:-:S04]  /*51b0*/  FFMA.FTZ R0, R43, R0, -0.052303962409496307373 ;  /* 0xbd563cae2b007423 */ /* 0x000fc80000010000 */
[----:B------:R-:W-:-:S04]  /*51c0*/  FFMA.FTZ R0, R43, R0, 0.1331529766321182251 ;  /* 0x3e0859412b007423 */ /* 0x000fc80000010000 */
[----:B------:R-:W-:-:S04]  /*51d0*/  FFMA.FTZ R0, R43, R0, -0.33332768082618713379 ;  /* 0xbeaaa9ed2b007423 */ /* 0x000fc80000010000 */
[----:B------:R-:W-:-:S04]  /*51e0*/  FFMA.FTZ R0, R43, R0, RZ ;  /* 0x000000002b007223 */ /* 0x000fc800000100ff */
[----:B------:R-:W-:Y:S02]  /*51f0*/  FFMA.FTZ R42, R47, R0, R47 ;  /* 0x000000002f2a7223 */ /* 0x000fe4000001002f */
.L_x_79:
[----:B------:R-:W-:Y:S05]  /*5200*/  BSYNC B0 ;  /* 0x0000000000007941 */ /* 0x000fea0003800000 */
.L_x_77:
        /* <DEDUP_REMOVED lines=18> */
.L_x_81:
[----:B------:R-:W-:Y:S01]  /*5330*/  MOV R0, 0x3c80f082 ;  /* 0x3c80f08200007802 */ /* 0x000fe20000000f00 */
[----:B------:R-:W-:-:S04]  /*5340*/  FMUL R43, R48, R48 ;  /* 0x00000030302b7220 */ /* 0x000fc80000400000 */
[----:B------:R-:W-:-:S04]  /*5350*/  FFMA.FTZ R0, R43, R0, -0.052303962409496307373 ;  /* 0xbd563cae2b007423 */ /* 0x000fc80000010000 */
[----:B------:R-:W-:-:S04]  /*5360*/  FFMA.FTZ R0, R43, R0, 0.1331529766321182251 ;  /* 0x3e0859412b007423 */ /* 0x000fc80000010000 */
[----:B------:R-:W-:-:S04]  /*5370*/  FFMA.FTZ R0, R43, R0, -0.33332768082618713379 ;  /* 0xbeaaa9ed2b007423 */ /* 0x000fc80000010000 */
[----:B------:R-:W-:-:S04]  /*5380*/  FFMA.FTZ R0, R43, R0, RZ ;  /* 0x000000002b007223 */ /* 0x000fc800000100ff */
[----:B------:R-:W-:Y:S02]  /*5390*/  FFMA.FTZ R43, R48, R0, R48 ;  /* 0x00000000302b7223 */ /* 0x000fe40000010030 */
.L_x_82:
[----:B------:R-:W-:Y:S05]  /*53a0*/  BSYNC B0 ;  /* 0x0000000000007941 */ /* 0x000fea0003800000 */
.L_x_80:
        /* <DEDUP_REMOVED lines=17> */
.L_x_84:
[----:B------:R-:W-:Y:S01]  /*54c0*/  MOV R0, 0x3c80f082 ;  /* 0x3c80f08200007802 */ /* 0x000fe20000000f00 */
[----:B------:R-:W-:-:S04]  /*54d0*/  FMUL R45, R49, R49 ;  /* 0x00000031312d7220 */ /* 0x000fc80000400000 */
[----:B------:R-:W-:-:S04]  /*54e0*/  FFMA.FTZ R0, R45, R0, -0.052303962409496307373 ;  /* 0xbd563cae2d007423 */ /* 0x000fc80000010000 */
[----:B------:R-:W-:-:S04]  /*54f0*/  FFMA.FTZ R0, R45, R0, 0.1331529766321182251 ;  /* 0x3e0859412d007423 */ /* 0x000fc80000010000 */
[----:B------:R-:W-:-:S04]  /*5500*/  FFMA.FTZ R0, R45, R0, -0.33332768082618713379 ;  /* 0xbeaaa9ed2d007423 */ /* 0x000fc80000010000 */
[----:B------:R-:W-:-:S04]  /*5510*/  FFMA.FTZ R0, R45, R0, RZ ;  /* 0x000000002d007223 */ /* 0x000fc800000100ff */
[----:B------:R-:W-:Y:S02]  /*5520*/  FFMA.FTZ R44, R49, R0, R49 ;  /* 0x00000000312c7223 */ /* 0x000fe40000010031 */
.L_x_85:
[----:B------:R-:W-:Y:S05]  /*5530*/  BSYNC B0 ;  /* 0x0000000000007941 */ /* 0x000fea0003800000 */
.L_x_83:
        /* <DEDUP_REMOVED lines=16> */
.L_x_87:
[----:B------:R-:W-:Y:S01]  /*5640*/  MOV R0, 0x3c80f082 ;  /* 0x3c80f08200007802 */ /* 0x000fe20000000f00 */
[----:B------:R-:W-:-:S04]  /*5650*/  FMUL R45, R48, R48 ;  /* 0x00000030302d7220 */ /* 0x000fc80000400000 */
[----:B------:R-:W-:-:S04]  /*5660*/  FFMA.FTZ R0, R45, R0, -0.052303962409496307373 ;  /* 0xbd563cae2d007423 */ /* 0x000fc80000010000 */
[----:B------:R-:W-:-:S04]  /*5670*/  FFMA.FTZ R0, R45, R0, 0.1331529766321182251 ;  /* 0x3e0859412d007423 */ /* 0x000fc80000010000 */
[----:B------:R-:W-:-:S04]  /*5680*/  FFMA.FTZ R0, R45, R0, -0.33332768082618713379 ;  /* 0xbeaaa9ed2d007423 */ /* 0x000fc80000010000 */
[----:B------:R-:W-:-:S04]  /*5690*/  FFMA.FTZ R0, R45, R0, RZ ;  /* 0x000000002d007223 */ /* 0x000fc800000100ff */
[----:B------:R-:W-:Y:S02]  /*56a0*/  FFMA.FTZ R45, R48, R0, R48 ;  /* 0x00000000302d7223 */ /* 0x000fe40000010030 */
.L_x_88:
[----:B------:R-:W-:Y:S05]  /*56b0*/  BSYNC B0 ;  /* 0x0000000000007941 */ /* 0x000fea0003800000 */
.L_x_86:
[----:B------:R-:W-:Y:S01]  /*56c0*/  FMUL R46, R46, 0.79788458347320556641 ;  /* 0x3f4c422a2e2e7820 */ /* 0x000fe20000400000 */
[C---:B------:R-:W-:Y:S01]  /*56d0*/  PRMT R67, R13.reuse, 0x7632, R67 ;  /* 0x000076320d437816 */ /* 0x040fe20000000043 */
[----:B------:R-:W-:Y:S01]  /*56e0*/  BSSY B0, `(.L_x_89) ;  /* 0x000003c000007945 */ /* 0x000fe20003800000 */
[----:B------:R-:W-:Y:S01]  /*56f0*/  SHF.L.U32 R63, R13, 0x10, RZ ;  /* 0x000000100d3f7819 */ /* 0x000fe200000006ff */
[C---:B------:R-:W-:Y:S01]  /*5700*/  IMAD.U32 R13, R16.reuse, 0x10000, RZ ;  /* 0x00010000100d7824 */ /* 0x040fe200078e00ff */
[----:B------:R-:W-:Y:S01]  /*5710*/  PRMT R57, R16, 0x7632, R57 ;  /* 0x0000763210397816 */ /* 0x000fe20000000039 */
[----:B------:R-:W-:Y:S01]  /*5720*/  FADD.FTZ R16, |R46|, -RZ ;  /* 0x800000ff2e107221 */ /* 0x000fe20000010200 */
[----:B------:R-:W-:Y:S01]  /*5730*/  PRMT R69, R12, 0x7632, R69 ;  /* 0x000076320c457816 */ /* 0x000fe20000000045 */
[----:B------:R-:W-:Y:S01]  /*5740*/  FMUL R4, R4, 0.5 ;  /* 0x3f00000004047820 */ /* 0x000fe20000400000 */
[----:B------:R-:W-:Y:S01]  /*5750*/  PRMT R61, R14, 0x7632, R61 ;  /* 0x000076320e3d7816 */ /* 0x000fe2000000003d */
[----:B------:R-:W-:Y:S01]  /*5760*/  FMUL R5, R5, 0.5 ;  /* 0x3f00000005057820 */ /* 0x000fe20000400000 */
[----:B------:R-:W-:Y:S01]  /*5770*/  FSETP.GE.AND P3, PT, R16, 0.60000002384185791016, PT ;  /* 0x3f19999a1000780b */ /* 0x000fe20003f66000 */
[----:B------:R-:W-:Y:S01]  /*5780*/  FMUL R6, R6, 0.5 ;  /* 0x3f00000006067820 */ /* 0x000fe20000400000 */
[----:B------:R-:W-:Y:S01]  /*5790*/  PRMT R0, R18, 0x7632, R0 ;  /* 0x0000763212007816 */ /* 0x000fe20000000000 */
[----:B------:R-:W-:Y:S01]  /*57a0*/  FMUL R7, R7, 0.5 ;  /* 0x3f00000007077820 */ /* 0x000fe20000400000 */
[----:B------:R-:W-:Y:S01]  /*57b0*/  PRMT R59, R15, 0x7632, R59 ;  /* 0x000076320f3b7816 */ /* 0x000fe2000000003b */
[----:B------:R-:W-:Y:S01]  /*57c0*/  FMUL R8, R8, 0.5 ;  /* 0x3f00000008087820 */ /* 0x000fe20000400000 */
[----:B------:R-:W-:Y:S01]  /*57d0*/  PRMT R55, R17, 0x7632, R55 ;  /* 0x0000763211377816 */ /* 0x000fe20000000037 */
[----:B------:R-:W-:Y:S01]  /*57e0*/  FMUL R9, R9, 0.5 ;  /* 0x3f00000009097820 */ /* 0x000fe20000400000 */
[C---:B------:R-:W-:Y:S01]  /*57f0*/  PRMT R51, R19.reuse, 0x7632, R51 ;  /* 0x0000763213337816 */ /* 0x040fe20000000033 */
[----:B------:R-:W-:Y:S01]  /*5800*/  FMUL R10, R10, 0.5 ;  /* 0x3f0000000a0a7820 */ /* 0x000fe20000400000 */
[----:B------:R-:W-:Y:S01]  /*5810*/  SHF.L.U32 R53, R19, 0x10, RZ ;  /* 0x0000001013357819 */ /* 0x000fe200000006ff */
        /* <DEDUP_REMOVED lines=9> */
[----:B------:R-:W-:Y:S01]  /*58b0*/  IMAD.U32 R65, R12, 0x10000, RZ ;  /* 0x000100000c417824 */ /* 0x000fe200078e00ff */
[----:B------:R-:W-:Y:S01]  /*58c0*/  SHF.L.U32 R15, R15, 0x10, RZ ;  /* 0x000000100f0f7819 */ /* 0x000fe200000006ff */
        /* <DEDUP_REMOVED lines=22> */
.L_x_90:
[----:B------:R-:W-:Y:S01]  /*5a30*/  MOV R0, 0x3c80f082 ;  /* 0x3c80f08200007802 */ /* 0x000fe20000000f00 */
[----:B------:R-:W-:-:S04]  /*5a40*/  FMUL R71, R46, R46 ;  /* 0x0000002e2e477220 */ /* 0x000fc80000400000 */
[----:B------:R-:W-:-:S04]  /*5a50*/  FFMA.FTZ R0, R71, R0, -0.052303962409496307373 ;  /* 0xbd563cae47007423 */ /* 0x000fc80000010000 */
[----:B------:R-:W-:-:S04]  /*5a60*/  FFMA.FTZ R0, R71, R0, 0.1331529766321182251 ;  /* 0x3e08594147007423 */ /* 0x000fc80000010000 */
[----:B------:R-:W-:-:S04]  /*5a70*/  FFMA.FTZ R0, R71, R0, -0.33332768082618713379 ;  /* 0xbeaaa9ed47007423 */ /* 0x000fc80000010000 */
[----:B------:R-:W-:-:S04]  /*5a80*/  FFMA.FTZ R71, R71, R0, RZ ;  /* 0x0000000047477223 */ /* 0x000fc800000100ff */
[----:B------:R-:W-:Y:S02]  /*5a90*/  FFMA.FTZ R0, R71, R46, R46 ;  /* 0x0000002e47007223 */ /* 0x000fe4000001002e */
.L_x_91:
[----:B------:R-:W-:Y:S05]  /*5aa0*/  BSYNC B0 ;  /* 0x0000000000007941 */ /* 0x000fea0003800000 */
.L_x_89:
[----:B------:R-:W-:Y:S01]  /*5ab0*/  FADD R71, R2, 1 ;  /* 0x3f80000002477421 */ /* 0x000fe20000000000 */
[----:B------:R-:W-:Y:S01]  /*5ac0*/  FADD R2, R31, 1 ;  /* 0x3f8000001f027421 */ /* 0x000fe20000000000 */
[----:B------:R-:W-:Y:S01]  /*5ad0*/  FADD R38, R38, 1 ;  /* 0x3f80000026267421 */ /* 0x000fe20000000000 */
[----:B------:R-:W-:Y:S01]  /*5ae0*/  FADD R37, R37, 1 ;  /* 0x3f80000025257421 */ /* 0x000fe20000000000 */
[----:B------:R-:W-:Y:S01]  /*5af0*/  @P1 FMUL R65, R71, R4 ;  /* 0x0000000447411220 */ /* 0x000fe20000400000 */
[----:B------:R-:W-:Y:S01]  /*5b00*/  @P1 FMUL R69, R2, R5 ;  /* 0x0000000502451220 */ /* 0x000fe20000400000 */
[----:B------:R-:W-:Y:S01]  /*5b10*/  FADD R5, R32, 1 ;  /* 0x3f80000020057421 */ /* 0x000fe20000000000 */
[----:B------:R-:W-:Y:S01]  /*5b20*/  @P1 FMUL R59, R38, R11 ;  /* 0x0000000b263b1220 */ /* 0x000fe20000400000 */
[C---:B------:R-:W-:Y:S01]  /*5b30*/  FMUL R65, R28.reuse, R65 ;  /* 0x000000411c417220 */ /* 0x040fe20000400000 */
[C---:B------:R-:W-:Y:S01]  /*5b40*/  FMUL R69, R28.reuse, R69 ;  /* 0x000000451c457220 */ /* 0x040fe20000400000 */
[----:B------:R-:W-:Y:S01]  /*5b50*/  @P1 FMUL R63, R5, R6 ;  /* 0x00000006053f1220 */ /* 0x000fe20000400000 */
[----:B------:R-:W-:Y:S01]  /*5b60*/  FADD R6, R33, 1 ;  /* 0x3f80000021067421 */ /* 0x000fe20000000000 */
[----:B------:R-:W-:Y:S01]  /*5b70*/  FRND R2, R65 ;  /* 0x0000004100027307 */ /* 0x000fe20000201000 */
[C---:B------:R-:W-:Y:S01]  /*5b80*/  FMUL R59, R28.reuse, R59 ;  /* 0x0000003b1c3b7220 */ /* 0x040fe20000400000 */
[----:B------:R-:W-:Y:S01]  /*5b90*/  FMUL R63, R28, R63 ;  /* 0x0000003f1c3f7220 */ /* 0x000fe20000400000 */
[----:B------:R-:W-:Y:S01]  /*5ba0*/  @P1 FMUL R67, R6, R7 ;  /* 0x0000000706431220 */ /* 0x000fe20000400000 */
[----:B------:R-:W-:Y:S01]  /*5bb0*/  @P1 FMUL R15, R37, R10 ;  /* 0x0000000a250f1220 */ /* 0x000fe20000400000 */
[----:B------:R-:W-:Y:S01]  /*5bc0*/  FADD R36, R36, 1 ;  /* 0x3f80000024247421 */ /* 0x000fe20000000000 */
[----:B------:R-:W-:Y:S01]  /*5bd0*/  FADD R35, R35, 1 ;  /* 0x3f80000023237421 */ /* 0x000fe20000000000 */
[C---:B------:R-:W-:Y:S01]  /*5be0*/  FMUL R67, R28.reuse, R67 ;  /* 0x000000431c437220 */ /* 0x040fe20000400000 */
[----:B------:R-:W0:Y:S01]  /*5bf0*/  FRND R5, R63 ;  /* 0x0000003f00057307 */ /* 0x000e220000201000 */
[----:B------:R-:W-:Y:S01]  /*5c00*/  FMUL R15, R28, R15 ;  /* 0x0000000f1c0f7220 */ /* 0x000fe20000400000 */
[----:B------:R-:W-:Y:S01]  /*5c10*/  @P1 FMUL R61, R36, R9 ;  /* 0x00000009243d1220 */ /* 0x000fe20000400000 */
[----:B------:R-:W-:Y:S01]  /*5c20*/  @P1 FMUL R47, R35, R8 ;  /* 0x00000008232f1220 */ /* 0x000fe20000400000 */
[----:B------:R-:W-:Y:S01]  /*5c30*/  FADD R42, R42, 1 ;  /* 0x3f8000002a2a7421 */ /* 0x000fe20000000000 */
[----:B------:R-:W-:Y:S01]  /*5c40*/  FADD R41, R41, 1 ;  /* 0x3f80000029297421 */ /* 0x000fe20000000000 */
[C---:B------:R-:W-:Y:S01]  /*5c50*/  FMUL R61, R28.reuse, R61 ;  /* 0x0000003d1c3d7220 */ /* 0x040fe20000400000 */
[----:B------:R-:W-:Y:S01]  /*5c60*/  FMUL R47, R28, R47 ;  /* 0x0000002f1c2f7220 */ /* 0x000fe20000400000 */
[----:B------:R-:W1:Y:S01]  /*5c70*/  FRND R7, R67 ;  /* 0x0000004300077307 */ /* 0x000e620000201000 */
[----:B------:R-:W-:Y:S01]  /*5c80*/  @P1 FMUL R55, R42, R23 ;  /* 0x000000172a371220 */ /* 0x000fe20000400000 */
[----:B------:R-:W-:Y:S01]  /*5c90*/  @P1 FMUL R17, R41, R22 ;  /* 0x0000001629111220 */ /* 0x000fe20000400000 */
[----:B------:R-:W-:Y:S01]  /*5ca0*/  FADD R40, R40, 1 ;  /* 0x3f80000028287421 */ /* 0x000fe20000000000 */
[----:B------:R-:W-:Y:S01]  /*5cb0*/  FADD R39, R39, 1 ;  /* 0x3f80000027277421 */ /* 0x000fe20000000000 */
[C---:B------:R-:W-:Y:S01]  /*5cc0*/  FMUL R55, R28.reuse, R55 ;  /* 0x000000371c377220 */ /* 0x040fe20000400000 */
[----:B------:R-:W-:Y:S01]  /*5cd0*/  FMUL R17, R28, R17 ;  /* 0x000000111c117220 */ /* 0x000fe20000400000 */
[----:B------:R-:W-:Y:S01]  /*5ce0*/  FADD R0, R0, 1 ;  /* 0x3f80000000007421 */ /* 0x000fe20000000000 */
[----:B------:R-:W2:Y:S01]  /*5cf0*/  FRND R4, R69 ;  /* 0x0000004500047307 */ /* 0x000ea20000201000 */
[C---:B0-----:R-:W-:Y:S01]  /*5d00*/  FSETP.GT.AND P3, PT, R5.reuse, -127, PT ;  /* 0xc2fe00000500780b */ /* 0x041fe20003f64000 */
[----:B------:R-:W-:Y:S01]  /*5d10*/  @P1 FMUL R57, R40, R21 ;  /* 0x0000001528391220 */ /* 0x000fe20000400000 */
[----:B------:R-:W-:Y:S01]  /*5d20*/  FSETP.NAN.AND P6, PT, R5, R5, PT ;  /* 0x000000050500720b */ /* 0x000fe20003fc8000 */
[----:B------:R-:W-:Y:S01]  /*5d30*/  @P1 FMUL R13, R39, R20 ;  /* 0x00000014270d1220 */ /* 0x000fe20000400000 */
[----:B------:R-:W-:Y:S01]  /*5d40*/  FADD R43, R43, 1 ;  /* 0x3f8000002b2b7421 */ /* 0x000fe20000000000 */
[----:B------:R-:W-:Y:S01]  /*5d50*/  FADD R44, R44, 1 ;  /* 0x3f8000002c2c7421 */ /* 0x000fe20000000000 */
[----:B------:R-:W-:Y:S01]  /*5d60*/  FADD R45, R45, 1 ;  /* 0x3f8000002d2d7421 */ /* 0x000fe20000000000 */
[C---:B-1----:R-:W-:Y:S01]  /*5d70*/  FSETP.GT.AND P4, PT, R7.reuse, -127, PT ;  /* 0xc2fe00000700780b */ /* 0x042fe20003f84000 */
[----:B------:R-:W-:Y:S01]  /*5d80*/  FRND R59, R59 ;  /* 0x0000003b003b7307 */ /* 0x000fe20000201000 */
[----:B------:R-:W-:Y:S01]  /*5d90*/  FSETP.NAN.AND P5, PT, R7, R7, PT ;  /* 0x000000070700720b */ /* 0x000fe20003fa8000 */
[----:B------:R-:W-:Y:S01]  /*5da0*/  FMUL R57, R28, R57 ;  /* 0x000000391c397220 */ /* 0x000fe20000400000 */
[----:B------:R-:W-:Y:S01]  /*5db0*/  @P1 FMUL R51, R0, R27 ;  /* 0x0000001b00331220 */ /* 0x000fe20000400000 */
[----:B------:R-:W-:Y:S01]  /*5dc0*/  FMUL R13, R28, R13 ;  /* 0x0000000d1c0d7220 */ /* 0x000fe20000400000 */
[----:B------:R-:W-:Y:S01]  /*5dd0*/  @!P3 FSEL R5, R5, -127, P6 ;  /* 0xc2fe00000505b808 */ /* 0x000fe20003000000 */
[----:B------:R-:W-:Y:S01]  /*5de0*/  @P1 FMUL R49, R43, R24 ;  /* 0x000000182b311220 */ /* 0x000fe20000400000 */
[----:B--2---:R-:W-:Y:S01]  /*5df0*/  FSETP.NAN.AND P6, PT, R4, R4, PT ;  /* 0x000000040400720b */ /* 0x004fe20003fc8000 */
[----:B------:R-:W-:Y:S01]  /*5e00*/  FRND R15, R15 ;  /* 0x0000000f000f7307 */ /* 0x000fe20000201000 */
[----:B------:R-:W-:Y:S01]  /*5e10*/  @P1 FMUL R19, R44, R25 ;  /* 0x000000192c131220 */ /* 0x000fe20000400000 */
[----:B------:R-:W-:Y:S01]  /*5e20*/  @P1 FMUL R53, R45, R26 ;  /* 0x0000001a2d351220 */ /* 0x000fe20000400000 */
[C---:B------:R-:W-:Y:S01]  /*5e30*/  FMUL R51, R28.reuse, R51 ;  /* 0x000000331c337220 */ /* 0x040fe20000400000 */
[----:B------:R-:W-:Y:S01]  /*5e40*/  @!P4 FSEL R7, R7, -127, P5 ;  /* 0xc2fe00000707c808 */ /* 0x000fe20002800000 */
[----:B------:R-:W-:Y:S01]  /*5e50*/  FMUL R49, R28, R49 ;  /* 0x000000311c317220 */ /* 0x000fe20000400000 */
[----:B------:R-:W-:Y:S01]  /*5e60*/  FSETP.GT.AND P5, PT, R4, -127, PT ;  /* 0xc2fe00000400780b */ /* 0x000fe20003fa4000 */
[----:B------:R-:W-:Y:S01]  /*5e70*/  FMUL R53, R28, R53 ;  /* 0x000000351c357220 */ /* 0x000fe20000400000 */
[----:B------:R-:W0:Y:S01]  /*5e80*/  F2I.S16.TRUNC.NTZ R10, R7 ;  /* 0x00000007000a7305 */ /* 0x000e22000020e900 */
[----:B------:R-:W-:Y:S01]  /*5e90*/  FSETP.GT.AND P4, PT, R2, -127, PT ;  /* 0xc2fe00000200780b */ /* 0x000fe20003f84000 */
[----:B------:R-:W-:Y:S01]  /*5ea0*/  FMUL R19, R28, R19 ;  /* 0x000000131c137220 */ /* 0x000fe20000400000 */
[----:B------:R-:W-:-:S05]  /*5eb0*/  FSETP.GEU.AND P3, PT, R7, 127, PT ;  /* 0x42fe00000700780b */ /* 0x000fca0003f6e000 */
[----:B------:R-:W1:Y:S03]  /*5ec0*/  F2I.S16.TRUNC.NTZ R11, R5 ;  /* 0x00000005000b7305 */ /* 0x000e66000020e900 */
[----:B------:R-:W-:Y:S02]  /*5ed0*/  @!P5 FSEL R4, R4, -127, P6 ;  /* 0xc2fe00000404d808 */ /* 0x000fe40003000000 */
[C---:B------:R-:W-:Y:S02]  /*5ee0*/  FSETP.NAN.AND P5, PT, R2.reuse, R2, PT ;  /* 0x000000020200720b */ /* 0x040fe40003fa8000 */
[----:B------:R-:W-:Y:S01]  /*5ef0*/  FSETP.GEU.AND P6, PT, R5, 127, PT ;  /* 0x42fe00000500780b */ /* 0x000fe20003fce000 */
[----:B------:R-:W2:Y:S01]  /*5f00*/  FRND R8, R61 ;  /* 0x0000003d00087307 */ /* 0x000ea20000201000 */
[----:B------:R-:W-:Y:S02]  /*5f10*/  @!P4 FSEL R2, R2, -127, P5 ;  /* 0xc2fe00000202c808 */ /* 0x000fe40002800000 */
[----:B------:R-:W-:-:S02]  /*5f20*/  FSETP.NAN.AND P5, PT, R7, R7, PT ;  /* 0x000000070700720b */ /* 0x000fc40003fa8000 */
[----:B0-----:R-:W-:Y:S02]  /*5f30*/  LOP3.LUT R10, R10, 0xffff, RZ, 0xc0, !PT ;  /* 0x0000ffff0a0a7812 */ /* 0x001fe400078ec0ff */
[----:B------:R-:W-:Y:S01]  /*5f40*/  FSETP.GT.AND P4, PT, R59, -127, PT ;  /* 0xc2fe00003b00780b */ /* 0x000fe20003f84000 */
[----:B------:R-:W-:Y:S01]  /*5f50*/  FRND R6, R47 ;  /* 0x0000002f00067307 */ /* 0x000fe20000201000 */
[----:B------:R-:W-:Y:S02]  /*5f60*/  @P3 SEL R10, R10, 0x7f, P5 ;  /* 0x0000007f0a0a3807 */ /* 0x000fe40002800000 */
[----:B------:R-:W-:Y:S02]  /*5f70*/  FSETP.NAN.AND P3, PT, R5, R5, PT ;  /* 0x000000050500720b */ /* 0x000fe40003f68000 */
[----:B-1----:R-:W-:Y:S02]  /*5f80*/  LOP3.LUT R11, R11, 0xffff, RZ, 0xc0, !PT ;  /* 0x0000ffff0b0b7812 */ /* 0x002fe400078ec0ff */
[----:B------:R-:W-:Y:S01]  /*5f90*/  FSETP.GT.AND P5, PT, R15, -127, PT ;  /* 0xc2fe00000f00780b */ /* 0x000fe20003fa4000 */
[----:B------:R-:W0:Y:S01]  /*5fa0*/  F2I.S16.TRUNC.NTZ R5, R4 ;  /* 0x0000000400057305 */ /* 0x000e22000020e900 */
[----:B------:R-:W-:-:S02]  /*5fb0*/  @P6 SEL R11, R11, 0x7f, P3 ;  /* 0x0000007f0b0b6807 */ /* 0x000fc40001800000 */
[C---:B------:R-:W-:Y:S02]  /*5fc0*/  FSETP.NAN.AND P3, PT, R59.reuse, R59, PT ;  /* 0x0000003b3b00720b */ /* 0x040fe40003f68000 */
[----:B------:R-:W-:Y:S02]  /*5fd0*/  FSETP.GEU.AND P6, PT, R4, 127, PT ;  /* 0x42fe00000400780b */ /* 0x000fe40003fce000 */
[----:B------:R-:W-:Y:S01]  /*5fe0*/  @!P4 FSEL R59, R59, -127, P3 ;  /* 0xc2fe00003b3bc808 */ /* 0x000fe20001800000 */
[----:B------:R-:W1:Y:S01]  /*5ff0*/  F2I.S16.TRUNC.NTZ R7, R2 ;  /* 0x0000000200077305 */ /* 0x000e62000020e900 */
[C---:B------:R-:W-:Y:S02]  /*6000*/  FSETP.NAN.AND P4, PT, R15.reuse, R15, PT ;  /* 0x0000000f0f00720b */ /* 0x040fe40003f88000 */
[----:B--2---:R-:W-:Y:S02]  /*6010*/  FSETP.GT.AND P3, PT, R8, -127, PT ;  /* 0xc2fe00000800780b */ /* 0x004fe40003f64000 */
[----:B------:R-:W-:-:S02]  /*6020*/  @!P5 FSEL R15, R15, -127, P4 ;  /* 0xc2fe00000f0fd808 */ /* 0x000fc40002000000 */
[----:B------:R-:W-:Y:S01]  /*6030*/  FSETP.NAN.AND P4, PT, R4, R4, PT ;  /* 0x000000040400720b */ /* 0x000fe20003f88000 */
[----:B------:R-:W2:Y:S01]  /*6040*/  FRND R55, R55 ;  /* 0x0000003700377307 */ /* 0x000ea20000201000 */
[----:B0-----:R-:W-:Y:S02]  /*6050*/  LOP3.LUT R5, R5, 0xffff, RZ, 0xc0, !PT ;  /* 0x0000ffff05057812 */ /* 0x001fe400078ec0ff */
[----:B------:R-:W-:Y:S02]  /*6060*/  FSETP.NAN.AND P5, PT, R8, R8, PT ;  /* 0x000000080800720b */ /* 0x000fe40003fa8000 */
[----:B------:R-:W-:Y:S02]  /*6070*/  @P6 SEL R5, R5, 0x7f, P4 ;  /* 0x0000007f05056807 */ /* 0x000fe40002000000 */
[----:B------:R-:W-:Y:S01]  /*6080*/  FSETP.GEU.AND P4, PT, R2, 127, PT ;  /* 0x42fe00000200780b */ /* 0x000fe20003f8e000 */
[----:B------:R-:W0:Y:S01]  /*6090*/  F2I.S16.TRUNC.NTZ R4, R59 ;  /* 0x0000003b00047305 */ /* 0x000e22000020e900 */
[----:B------:R-:W-:-:S02]  /*60a0*/  @!P3 FSEL R8, R8, -127, P5 ;  /* 0xc2fe00000808b808 */ /* 0x000fc40002800000 */
[----:B------:R-:W-:Y:S02]  /*60b0*/  FSETP.GT.AND P5, PT, R6, -127, PT ;  /* 0xc2fe00000600780b */ /* 0x000fe40003fa4000 */
[----:B------:R-:W-:Y:S02]  /*60c0*/  FSETP.NAN.AND P6, PT, R2, R2, PT ;  /* 0x000000020200720b */ /* 0x000fe40003fc8000 */
[----:B-1----:R-:W-:Y:S01]  /*60d0*/  LOP3.LUT R2, R7, 0xffff, RZ, 0xc0, !PT ;  /* 0x0000ffff07027812 */ /* 0x002fe200078ec0ff */
[----:B------:R-:W1:Y:S01]  /*60e0*/  F2I.S16.TRUNC.NTZ R12, R15 ;  /* 0x0000000f000c7305 */ /* 0x000e62000020e900 */
[C---:B------:R-:W-:Y:S02]  /*60f0*/  FSETP.GEU.AND P3, PT, R59.reuse, 127, PT ;  /* 0x42fe00003b00780b */ /* 0x040fe40003f6e000 */
[----:B------:R-:W-:Y:S02]  /*6100*/  FSETP.NAN.AND P1, PT, R59, R59, PT ;  /* 0x0000003b3b00720b */ /* 0x000fe40003f28000 */
[----:B------:R-:W-:-:S02]  /*6110*/  @P4 SEL R2, R2, 0x7f, P6 ;  /* 0x0000007f02024807 */ /* 0x000fc40003000000 */
[C---:B------:R-:W-:Y:S01]  /*6120*/  FSETP.NAN.AND P6, PT, R6.reuse, R6, PT ;  /* 0x000000060600720b */ /* 0x040fe20003fc8000 */
[----:B------:R-:W3:Y:S01]  /*6130*/  FRND R17, R17 ;  /* 0x0000001100117307 */ /* 0x000ee20000201000 */
[----:B------:R-:W-:Y:S02]  /*6140*/  FSETP.GEU.AND P4, PT, R15, 127, PT ;  /* 0x42fe00000f00780b */ /* 0x000fe40003f8e000 */
[----:B------:R-:W-:Y:S02]  /*6150*/  @!P5 FSEL R6, R6, -127, P6 ;  /* 0xc2fe00000606d808 */ /* 0x000fe40003000000 */
[----:B--2---:R-:W-:Y:S02]  /*6160*/  FSETP.GT.AND P6, PT, R55, -127, PT ;  /* 0xc2fe00003700780b */ /* 0x004fe40003fc4000 */
[----:B0-----:R-:W-:Y:S01]  /*6170*/  LOP3.LUT R7, R4, 0xffff, RZ, 0xc0, !PT ;  /* 0x0000ffff04077812 */ /* 0x001fe200078ec0ff */
[----:B------:R-:W0:Y:S01]  /*6180*/  F2I.S16.TRUNC.NTZ R0, R8 ;  /* 0x0000000800007305 */ /* 0x000e22000020e900 */
[----:B------:R-:W-:-:S02]  /*6190*/  FSETP.NAN.AND P5, PT, R15, R15, PT ;  /* 0x0000000f0f00720b */ /* 0x000fc40003fa8000 */
[----:B-1----:R-:W-:Y:S02]  /*61a0*/  LOP3.LUT R12, R12, 0xffff, RZ, 0xc0, !PT ;  /* 0x0000ffff0c0c7812 */ /* 0x002fe400078ec0ff */
[----:B------:R-:W-:Y:S02]  /*61b0*/  @P3 SEL R7, R7, 0x7f, P1 ;  /* 0x0000007f07073807 */ /* 0x000fe40000800000 */
[----:B------:R-:W-:Y:S01]  /*61c0*/  @P4 SEL R12, R12, 0x7f, P5 ;  /* 0x0000007f0c0c4807 */ /* 0x000fe20002800000 */
[----:B------:R-:W1:Y:S01]  /*61d0*/  FRND R9, R13 ;  /* 0x0000000d00097307 */ /* 0x000e620000201000 */
[----:B------:R-:W-:Y:S02]  /*61e0*/  FSETP.GEU.AND P1, PT, R8, 127, PT ;  /* 0x42fe00000800780b */ /* 0x000fe40003f2e000 */
[----:B---3--:R-:W-:Y:S02]  /*61f0*/  FSETP.GT.AND P3, PT, R17, -127, PT ;  /* 0xc2fe00001100780b */ /* 0x008fe40003f64000 */
[----:B------:R-:W-:-:S02]  /*6200*/  FSETP.NAN.AND P4, PT, R55, R55, PT ;  /* 0x000000373700720b */ /* 0x000fc40003f88000 */
[----:B------:R-:W-:Y:S01]  /*6210*/  FSETP.NAN.AND P5, PT, R8, R8, PT ;  /* 0x000000080800720b */ /* 0x000fe20003fa8000 */
[----:B------:R-:W2:Y:S01]  /*6220*/  FRND R57, R57 ;  /* 0x0000003900397307 */ /* 0x000ea20000201000 */
[----:B------:R-:W-:Y:S02]  /*6230*/  @!P6 FSEL R55, R55, -127, P4 ;  /* 0xc2fe00003737e808 */ /* 0x000fe40002000000 */
[----:B------:R-:W-:Y:S02]  /*6240*/  FSETP.GEU.AND P4, PT, R6, 127, PT ;  /* 0x42fe00000600780b */ /* 0x000fe40003f8e000 */
[----:B0-----:R-:W-:Y:S02]  /*6250*/  LOP3.LUT R0, R0, 0xffff, RZ, 0xc0, !PT ;  /* 0x0000ffff00007812 */ /* 0x001fe400078ec0ff */
[----:B------:R-:W-:Y:S01]  /*6260*/  FSETP.NAN.AND P6, PT, R17, R17, PT ;  /* 0x000000111100720b */ /* 0x000fe20003fc8000 */
[----:B------:R-:W0:Y:S01]  /*6270*/  F2I.S16.TRUNC.NTZ R4, R6 ;  /* 0x0000000600047305 */ /* 0x000e22000020e900 */
[----:B------:R-:W-:-:S02]  /*6280*/  @P1 SEL R0, R0, 0x7f, P5 ;  /* 0x0000007f00001807 */ /* 0x000fc40002800000 */
[----:B------:R-:W-:Y:S02]  /*6290*/  @!P3 FSEL R17, R17, -127, P6 ;  /* 0xc2fe00001111b808 */ /* 0x000fe40003000000 */
[----:B-1----:R-:W-:Y:S02]  /*62a0*/  FSETP.GT.AND P5, PT, R9, -127, PT ;  /* 0xc2fe00000900780b */ /* 0x002fe40003fa4000 */
[----:B------:R-:W-:Y:S01]  /*62b0*/  FSETP.NAN.AND P6, PT, R6, R6, PT ;  /* 0x000000060600720b */ /* 0x000fe20003fc8000 */
[----:B------:R-:W1:Y:S01]  /*62c0*/  FRND R53, R53 ;  /* 0x0000003500357307 */ /* 0x000e620000201000 */
[C---:B--2---:R-:W-:Y:S02]  /*62d0*/  FSETP.GT.AND P1, PT, R57.reuse, -127, PT ;  /* 0xc2fe00003900780b */ /* 0x044fe40003f24000 */
[----:B------:R-:W-:Y:S02]  /*62e0*/  FSETP.NAN.AND P3, PT, R57, R57, PT ;  /* 0x000000393900720b */ /* 0x000fe40003f68000 */
[----:B------:R-:W-:-:S02]  /*62f0*/  PRMT R10, R11, 0x3340, R10 ;  /* 0x000033400b0a7816 */ /* 0x000fc4000000000a */
[----:B------:R-:W-:Y:S01]  /*6300*/  PRMT R5, R2, 0x3340, R5 ;  /* 0x0000334002057816 */ /* 0x000fe20000000005 */
[----:B------:R-:W2:Y:S01]  /*6310*/  FRND R51, R51 ;  /* 0x0000003300337307 */ /* 0x000ea20000201000 */
[----:B0-----:R-:W-:Y:S02]  /*6320*/  LOP3.LUT R13, R4, 0xffff, RZ, 0xc0, !PT ;  /* 0x0000ffff040d7812 */ /* 0x001fe400078ec0ff */
[----:B------:R-:W-:Y:S02]  /*6330*/  PRMT R7, R12, 0x3340, R7 ;  /* 0x000033400c077816 */ /* 0x000fe40000000007 */
[----:B------:R-:W-:Y:S02]  /*6340*/  @P4 SEL R13, R13, 0x7f, P6 ;  /* 0x0000007f0d0d4807 */ /* 0x000fe40003000000 */
[----:B------:R-:W-:Y:S01]  /*6350*/  FSETP.GEU.AND P4, PT, R55, 127, PT ;  /* 0x42fe00003700780b */ /* 0x000fe20003f8e000 */
[----:B------:R-:W0:Y:S01]  /*6360*/  F2I.S16.TRUNC.NTZ R8, R55 ;  /* 0x0000003700087305 */ /* 0x000e22000020e900 */
[----:B------:R-:W-:-:S02]  /*6370*/  FSETP.NAN.AND P6, PT, R9, R9, PT ;  /* 0x000000090900720b */ /* 0x000fc40003fc8000 */
[----:B------:R-:W-:Y:S02]  /*6380*/  @!P1 FSEL R57, R57, -127, P3 ;  /* 0xc2fe000039399808 */ /* 0x000fe40001800000 */
[----:B------:R-:W-:Y:S02]  /*6390*/  @!P5 FSEL R9, R9, -127, P6 ;  /* 0xc2fe00000909d808 */ /* 0x000fe40003000000 */
[----:B-1----:R-:W-:Y:S01]  /*63a0*/  FSETP.GT.AND P1, PT, R53, -127, PT ;  /* 0xc2fe00003500780b */ /* 0x002fe20003f24000 */
[----:B------:R-:W-:Y:S01]  /*63b0*/  FRND R49, R49 ;  /* 0x0000003100317307 */ /* 0x000fe20000201000 */
[----:B--2---:R-:W-:Y:S02]  /*63c0*/  FSETP.GT.AND P3, PT, R51, -127, PT ;  /* 0xc2fe00003300780b */ /* 0x004fe40003f64000 */
[----:B------:R-:W-:Y:S02]  /*63d0*/  FSETP.NAN.AND P6, PT, R55, R55, PT ;  /* 0x000000373700720b */ /* 0x000fe40003fc8000 */
[----:B------:R-:W-:-:S02]  /*63e0*/  FSETP.NAN.AND P5, PT, R51, R51, PT ;  /* 0x000000333300720b */ /* 0x000fc40003fa8000 */
[----:B------:R-:W-:Y:S01]  /*63f0*/  PRMT R0, R13, 0x3340, R0 ;  /* 0x000033400d007816 */ /* 0x000fe20000000000 */
[----:B------:R-:W1:Y:S01]  /*6400*/  FRND R19, R19 ;  /* 0x0000001300137307 */ /* 0x000e620000201000 */
        /* <DEDUP_REMOVED lines=8> */
[----:B------:R-:W-:Y:S01]  /*6490*/  FSETP.NAN.AND P5, PT, R17, R17, PT ;  /* 0x000000111100720b */ /* 0x000fe20003fa8000 */
[----:B------:R-:W2:Y:S01]  /*64a0*/  F2I.S16.TRUNC.NTZ R4, R57 ;  /* 0x0000003900047305 */ /* 0x000ea2000020e900 */
[----:B-1----:R-:W-:Y:S02]  /*64b0*/  FSETP.GT.AND P3, PT, R19, -127, PT ;  /* 0xc2fe00001300780b */ /* 0x002fe40003f64000 */
[----:B------:R-:W-:Y:S02]  /*64c0*/  FSETP.GT.AND P1, PT, R49, -127, PT ;  /* 0xc2fe00003100780b */ /* 0x000fe40003f24000 */
[----:B------:R-:W-:-:S02]  /*64d0*/  FSETP.NAN.AND P6, PT, R19, R19, PT ;  /* 0x000000131300720b */ /* 0x000fc40003fc8000 */
[----:B------:R-:W-:Y:S01]  /*64e0*/  PRMT R13, R0, 0x5410, R7 ;  /* 0x00005410000d7816 */ /* 0x000fe20000000007 */
[----:B------:R-:W1:Y:S01]  /*64f0*/  F2I.S16.TRUNC.NTZ R6, R9 ;  /* 0x0000000900067305 */ /* 0x000e62000020e900 */
[----:B0-----:R-:W-:-:S04]  /*6500*/  LOP3.LUT R15, R14, 0xffff, RZ, 0xc0, !PT ;  /* 0x0000ffff0e0f7812 */ /* 0x001fc800078ec0ff */
[----:B------:R-:W-:Y:S02]  /*6510*/  @P4 SEL R15, R15, 0x7f, P5 ;  /* 0x0000007f0f0f4807 */ /* 0x000fe40002800000 */
[----:B------:R-:W-:Y:S01]  /*6520*/  FSETP.GEU.AND P4, PT, R57, 127, PT ;  /* 0x42fe00003900780b */ /* 0x000fe20003f8e000 */
[----:B------:R-:W0:Y:S01]  /*6530*/  F2I.S16.TRUNC.NTZ R16, R51 ;  /* 0x0000003300107305 */ /* 0x000e22000020e900 */
[----:B------:R-:W-:Y:S02]  /*6540*/  FSETP.NAN.AND P5, PT, R49, R49, PT ;  /* 0x000000313100720b */ /* 0x000fe40003fa8000 */
[----:B------:R-:W-:Y:S02]  /*6550*/  @!P3 FSEL R19, R19, -127, P6 ;  /* 0xc2fe00001313b808 */ /* 0x000fe40003000000 */
[----:B------:R-:W-:Y:S02]  /*6560*/  @!P1 FSEL R49, R49, -127, P5 ;  /* 0xc2fe000031319808 */ /* 0x000fe40002800000 */
[----:B------:R-:W-:Y:S01]  /*6570*/  FSETP.NAN.AND P6, PT, R57, R57, PT ;  /* 0x000000393900720b */ /* 0x000fe20003fc8000 */
[----:B------:R-:W3:Y:S01]  /*6580*/  F2I.S16.TRUNC.NTZ R17, R53 ;  /* 0x0000003500117305 */ /* 0x000ee2000020e900 */
[----:B------:R-:W-:-:S02]  /*6590*/  FSETP.GEU.AND P3, PT, R9, 127, PT ;  /* 0x42fe00000900780b */ /* 0x000fc40003f6e000 */
[----:B--2---:R-:W-:Y:S02]  /*65a0*/  LOP3.LUT R4, R4, 0xffff, RZ, 0xc0, !PT ;  /* 0x0000ffff04047812 */ /* 0x004fe400078ec0ff */
[----:B------:R-:W-:Y:S02]  /*65b0*/  FSETP.GEU.AND P1, PT, R51, 127, PT ;  /* 0x42fe00003300780b */ /* 0x000fe40003f2e000 */
[----:B------:R-:W-:Y:S01]  /*65c0*/  @P4 SEL R4, R4, 0x7f, P6 ;  /* 0x0000007f04044807 */ /* 0x000fe20003000000 */
[----:B------:R-:W2:Y:S01]  /*65d0*/  F2I.S16.TRUNC.NTZ R14, R19 ;  /* 0x00000013000e7305 */ /* 0x000ea2000020e900 */
[----:B------:R-:W-:Y:S02]  /*65e0*/  FSETP.NAN.AND P6, PT, R9, R9, PT ;  /* 0x000000090900720b */ /* 0x000fe40003fc8000 */
[----:B-1----:R-:W-:Y:S02]  /*65f0*/  LOP3.LUT R9, R6, 0xffff, RZ, 0xc0, !PT ;  /* 0x0000ffff06097812 */ /* 0x002fe400078ec0ff */
[----:B------:R-:W-:-:S02]  /*6600*/  FSETP.GEU.AND P4, PT, R53, 127, PT ;  /* 0x42fe00003500780b */ /* 0x000fc40003f8e000 */
[----:B------:R-:W-:Y:S01]  /*6610*/  FSETP.NAN.AND P5, PT, R51, R51, PT ;  /* 0x000000333300720b */ /* 0x000fe20003fa8000 */
[----:B------:R-:W1:Y:S01]  /*6620*/  F2I.S16.TRUNC.NTZ R6, R49 ;  /* 0x0000003100067305 */ /* 0x000e62000020e900 */
[----:B0-----:R-:W-:Y:S02]  /*6630*/  LOP3.LUT R16, R16, 0xffff, RZ, 0xc0, !PT ;  /* 0x0000ffff10107812 */ /* 0x001fe400078ec0ff */
[----:B------:R-:W-:Y:S02]  /*6640*/  @P3 SEL R9, R9, 0x7f, P6 ;  /* 0x0000007f09093807 */ /* 0x000fe40003000000 */
[----:B------:R-:W-:Y:S02]  /*6650*/  @P1 SEL R16, R16, 0x7f, P5 ;  /* 0x0000007f10101807 */ /* 0x000fe40002800000 */
[----:B------:R-:W-:Y:S02]  /*6660*/  FSETP.GEU.AND P3, PT, R19, 127, PT ;  /* 0x42fe00001300780b */ /* 0x000fe40003f6e000 */
[----:B------:R-:W-:-:S02]  /*6670*/  FSETP.GEU.AND P1, PT, R49, 127, PT ;  /* 0x42fe00003100780b */ /* 0x000fc40003f2e000 */
[----:B------:R-:W-:Y:S02]  /*6680*/  FSETP.NAN.AND P6, PT, R53, R53, PT ;  /* 0x000000353500720b */ /* 0x000fe40003fc8000 */
[----:B---3--:R-:W-:Y:S02]  /*6690*/  LOP3.LUT R17, R17, 0xffff, RZ, 0xc0, !PT ;  /* 0x0000ffff11117812 */ /* 0x008fe400078ec0ff */
[----:B------:R-:W-:Y:S02]  /*66a0*/  FSETP.NAN.AND P5, PT, R19, R19, PT ;  /* 0x000000131300720b */ /* 0x000fe40003fa8000 */
[----:B------:R-:W-:Y:S02]  /*66b0*/  @P4 SEL R17, R17, 0x7f, P6 ;  /* 0x0000007f11114807 */ /* 0x000fe40003000000 */
[----:B------:R-:W-:Y:S02]  /*66c0*/  IADD3 R29, P4, R29, 0x1000, RZ ;  /* 0x000010001d1d7810 */ /* 0x000fe40007f9e0ff */
[----:B------:R-:W-:-:S02]  /*66d0*/  FSETP.NAN.AND P6, PT, R49, R49, PT ;  /* 0x000000313100720b */ /* 0x000fc40003fc8000 */
[----:B--2---:R-:W-:Y:S01]  /*66e0*/  LOP3.LUT R14, R14, 0xffff, RZ, 0xc0, !PT ;  /* 0x0000ffff0e0e7812 */ /* 0x004fe200078ec0ff */
[----:B------:R-:W-:Y:S01]  /*66f0*/  IMAD.IADD R2, R30, 0x1, R29 ;  /* 0x000000011e027824 */ /* 0x000fe200078e021d */
[----:B-1----:R-:W-:Y:S02]  /*6700*/  LOP3.LUT R11, R6, 0xffff, RZ, 0xc0, !PT ;  /* 0x0000ffff060b7812 */ /* 0x002fe400078ec0ff */
[----:B------:R-:W-:Y:S02]  /*6710*/  @P3 SEL R14, R14, 0x7f, P5 ;  /* 0x0000007f0e0e3807 */ /* 0x000fe40002800000 */
[----:B------:R-:W-:Y:S02]  /*6720*/  @P1 SEL R11, R11, 0x7f, P6 ;  /* 0x0000007f0b0b1807 */ /* 0x000fe40003000000 */
[----:B------:R-:W-:Y:S02]  /*6730*/  PRMT R9, R9, 0x3340, R4 ;  /* 0x0000334009097816 */ /* 0x000fe40000000004 */
[----:B------:R-:W-:-:S02]  /*6740*/  PRMT R8, R15, 0x3340, R8 ;  /* 0x000033400f087816 */ /* 0x000fc40000000008 */
[----:B------:R-:W-:Y:S02]  /*6750*/  PRMT R16, R17, 0x3340, R16 ;  /* 0x0000334011107816 */ /* 0x000fe40000000010 */
[----:B------:R-:W-:Y:S02]  /*6760*/  PRMT R11, R11, 0x3340, R14 ;  /* 0x000033400b0b7816 */ /* 0x000fe4000000000e */
[C---:B------:R-:W-:Y:S02]  /*6770*/  IADD3 R4, P1, R2.reuse, c[0x0][0x180], RZ ;  /* 0x0000600002047a10 */ /* 0x040fe40007f3e0ff */
[----:B------:R-:W-:Y:S02]  /*6780*/  PRMT R14, R9, 0x5410, R8 ;  /* 0x00005410090e7816 */ /* 0x000fe40000000008 */
[----:B------:R-:W-:Y:S02]  /*6790*/  LEA.HI.X.SX32 R5, R2, c[0x0][0x184], 0x1, P1 ;  /* 0x0000610002057a11 */ /* 0x000fe400008f0eff */
[----:B------:R-:W-:-:S02]  /*67a0*/  PRMT R15, R11, 0x5410, R16 ;  /* 0x000054100b0f7816 */ /* 0x000fc40000000010 */
[----:B------:R-:W-:-:S03]  /*67b0*/  IADD3.X R3, RZ, R3, RZ, P4, !PT ;  /* 0x00000003ff037210 */ /* 0x000fc600027fe4ff */
[----:B------:R0:W-:Y:S01]  /*67c0*/  @P0 STG.E.128 [R4.64], R12 ;  /* 0x0000000c04000986 */ /* 0x0001e2000c101d04 */
[----:B------:R-:W-:-:S04]  /*67d0*/  ISETP.GE.U32.AND P0, PT, R29, 0x2c00, PT ;  /* 0x00002c001d00780c */ /* 0x000fc80003f06070 */
[----:B------:R-:W-:-:S13]  /*67e0*/  ISETP.GE.U32.AND.EX P0, PT, R3, RZ, PT, P0 ;  /* 0x000000ff0300720c */ /* 0x000fda0003f06100 */
[----:B------:R-:W-:Y:S05]  /*67f0*/  @P0 EXIT ;  /* 0x000000000000094d */ /* 0x000fea0003800000 */
[----:B0-----:R-:W-:Y:S05]  /*6800*/  BRA `(.L_x_92) ;  /* 0xffffd36000007947 */ /* 0x001fea000383ffff */
.L_x_93:
[----:B------:R-:W-:-:S00]  /*6810*/  BRA `(.L_x_93) ;  /* 0xfffffff000007947 */ /* 0x000fc0000383ffff */
[----:B------:R-:W-:-:S00]  /*6820*/  NOP ;  /* 0x0000000000007918 */ /* 0x000fc00000000000 */
        /* <DEDUP_REMOVED lines=13> */
.L_x_94:


//--------------------- .nv.global.init           --------------------------
	.section	.nv.global.init,"aw",@progbits
.nv.global.init:
	.type		_$_str,@object
	.size		_$_str,(.L_0 - _$_str)
_$_str:
        /*0000*/ 	.byte	0x5f, 0x5f, 0x43, 0x55, 0x44, 0x41, 0x5f, 0x46, 0x54, 0x5a, 0x00
.L_0:


//--------------------- .nv.shared.triton_red_fused__to_copy_add_amax_amin_cat_clamp_mul_reciprocal_7 --------------------------
	.section	.nv.shared.triton_red_fused__to_copy_add_amax_amin_cat_clamp_mul_reciprocal_7,"aw",@nobits
	.sectionflags	@""
	.align	16
